	.headerflags	@"EF_CUDA_TEXMODE_UNIFIED EF_CUDA_64BIT_ADDRESS EF_CUDA_ACCELERATORS EF_CUDA_SM90 EF_CUDA_VIRTUAL_SM(EF_CUDA_SM90)"
	.elftype	@"ET_EXEC"


//--------------------- .nv.info                  --------------------------
	.section	.nv.info,"",@"SHT_CUDA_INFO"
	.align	4


	//----- nvinfo : EIATTR_REGCOUNT
	.align		4
        /*0000*/ 	.byte	0x04, 0x2f
        /*0002*/ 	.short	(.L_1 - .L_0)
	.align		4
.L_0:
        /*0004*/ 	.word	index@(triton_poi_fused_cat_max_pool2d_with_indices_13)
        /*0008*/ 	.word	0x00000060


	//----- nvinfo : EIATTR_MIN_STACK_SIZE
	.align		4
.L_1:
        /*000c*/ 	.byte	0x04, 0x12
        /*000e*/ 	.short	(.L_3 - .L_2)
	.align		4
.L_2:
        /*0010*/ 	.word	index@(triton_poi_fused_cat_max_pool2d_with_indices_13)
        /*0014*/ 	.word	0x00000000


	//----- nvinfo : EIATTR_FRAME_SIZE
	.align		4
.L_3:
        /*0018*/ 	.byte	0x04, 0x11
        /*001a*/ 	.short	(.L_5 - .L_4)
	.align		4
.L_4:
        /*001c*/ 	.word	index@(triton_poi_fused_cat_max_pool2d_with_indices_13)
        /*0020*/ 	.word	0x00000000


	//----- nvinfo : EIATTR_MIN_STACK_SIZE
	.align		4
.L_5:
        /*0024*/ 	.byte	0x04, 0x12
        /*0026*/ 	.short	(.L_7 - .L_6)
	.align		4
.L_6:
        /*0028*/ 	.word	index@(triton_poi_fused_cat_max_pool2d_with_indices_13)
        /*002c*/ 	.word	0x00000000
.L_7:


//--------------------- .nv.info.triton_poi_fused_cat_max_pool2d_with_indices_13 --------------------------
	.section	.nv.info.triton_poi_fused_cat_max_pool2d_with_indices_13,"",@"SHT_CUDA_INFO"
	.sectionflags	@""
	.align	4


	//----- nvinfo : EIATTR_CUDA_API_VERSION
	.align		4
        /*0000*/ 	.byte	0x04, 0x37
        /*0002*/ 	.short	(.L_9 - .L_8)
.L_8:
        /*0004*/ 	.word	0x0000007c


	//----- nvinfo : EIATTR_KPARAM_INFO
	.align		4
.L_9:
        /*0008*/ 	.byte	0x04, 0x17
        /*000a*/ 	.short	(.L_11 - .L_10)
.L_10:
        /*000c*/ 	.word	0x00000000
        /*0010*/ 	.short	0x0003
        /*0012*/ 	.short	0x0014
        /*0014*/ 	.byte	0x00, 0xf0, 0x11, 0x00


	//----- nvinfo : EIATTR_KPARAM_INFO
	.align		4
.L_11:
        /*0018*/ 	.byte	0x04, 0x17
        /*001a*/ 	.short	(.L_13 - .L_12)
.L_12:
        /*001c*/ 	.word	0x00000000
        /*0020*/ 	.short	0x0002
        /*0022*/ 	.short	0x0010
        /*0024*/ 	.byte	0x00, 0xf0, 0x11, 0x00


	//----- nvinfo : EIATTR_KPARAM_INFO
	.align		4
.L_13:
        /*0028*/ 	.byte	0x04, 0x17
        /*002a*/ 	.short	(.L_15 - .L_14)
.L_14:
        /*002c*/ 	.word	0x00000000
        /*0030*/ 	.short	0x0001
        /*0032*/ 	.short	0x0008
        /*0034*/ 	.byte	0x00, 0xf4, 0x21, 0x00


	//----- nvinfo : EIATTR_KPARAM_INFO
	.align		4
.L_15:
        /*0038*/ 	.byte	0x04, 0x17
        /*003a*/ 	.short	(.L_17 - .L_16)
.L_16:
        /*003c*/ 	.word	0x00000000
        /*0040*/ 	.short	0x0000
        /*0042*/ 	.short	0x0000
        /*0044*/ 	.byte	0x00, 0xf4, 0x21, 0x00


	//----- nvinfo : EIATTR_SPARSE_MMA_MASK
	.align		4
.L_17:
        /*0048*/ 	.byte	0x03, 0x50
        /*004a*/ 	.short	0x0000


	//----- nvinfo : EIATTR_MAXREG_COUNT
	.align		4
        /*004c*/ 	.byte	0x03, 0x1b
        /*004e*/ 	.short	0x00ff


	//----- nvinfo : EIATTR_EXIT_INSTR_OFFSETS
	.align		4
        /*0050*/ 	.byte	0x04, 0x1c
        /*0052*/ 	.short	(.L_19 - .L_18)


	//   ....[0]....
.L_18:
        /*0054*/ 	.word	0x00002150


	//   ....[1]....
        /*0058*/ 	.word	0x000021a0


	//----- nvinfo : EIATTR_REQNTID
	.align		4
.L_19:
        /*005c*/ 	.byte	0x04, 0x10
        /*005e*/ 	.short	(.L_21 - .L_20)
.L_20:
        /*0060*/ 	.word	0x00000080
        /*0064*/ 	.word	0x00000001
        /*0068*/ 	.word	0x00000001


	//----- nvinfo : EIATTR_CBANK_PARAM_SIZE
	.align		4
.L_21:
        /*006c*/ 	.byte	0x03, 0x19
        /*006e*/ 	.short	0x0018


	//----- nvinfo : EIATTR_PARAM_CBANK
	.align		4
        /*0070*/ 	.byte	0x04, 0x0a
        /*0072*/ 	.short	(.L_23 - .L_22)
	.align		4
.L_22:
        /*0074*/ 	.word	index@(.nv.constant0.triton_poi_fused_cat_max_pool2d_with_indices_13)
        /*0078*/ 	.short	0x0210
        /*007a*/ 	.short	0x0018


	//----- nvinfo : EIATTR_SW_WAR
	.align		4
.L_23:
        /*007c*/ 	.byte	0x04, 0x36
        /*007e*/ 	.short	(.L_25 - .L_24)
.L_24:
        /*0080*/ 	.word	0x00000008
.L_25:


//--------------------- .nv.callgraph             --------------------------
	.section	.nv.callgraph,"",@"SHT_CUDA_CALLGRAPH"
	.align	4
	.sectionentsize	8
	.align		4
        /*0000*/ 	.word	0x00000000
	.align		4
        /*0004*/ 	.word	0xffffffff
	.align		4
        /*0008*/ 	.word	0x00000000
	.align		4
        /*000c*/ 	.word	0xfffffffe
	.align		4
        /*0010*/ 	.word	0x00000000
	.align		4
        /*0014*/ 	.word	0xfffffffd
	.align		4
        /*0018*/ 	.word	0x00000000
	.align		4
        /*001c*/ 	.word	0xfffffffc


//--------------------- .text.triton_poi_fused_cat_max_pool2d_with_indices_13 --------------------------
	.section	.text.triton_poi_fused_cat_max_pool2d_with_indices_13,"ax",@progbits
	.sectionflags	@"SHF_BARRIERS=1"
	.align	128
        .global         triton_poi_fused_cat_max_pool2d_with_indices_13
        .type           triton_poi_fused_cat_max_pool2d_with_indices_13,@function
        .size           triton_poi_fused_cat_max_pool2d_with_indices_13,(.L_x_1 - triton_poi_fused_cat_max_pool2d_with_indices_13)
        .other          triton_poi_fused_cat_max_pool2d_with_indices_13,@"STO_CUDA_ENTRY STV_DEFAULT"
triton_poi_fused_cat_max_pool2d_with_indices_13:
.text.triton_poi_fused_cat_max_pool2d_with_indices_13:
[----:B------:R-:W0:Y:S01]  /*0000*/  LDC R1, c[0x0][0x28] ;  /* 0x00000a00ff017b82 */ /* 0x000e220000000800 */
[----:B------:R-:W1:Y:S07]  /*0010*/  S2R R2, SR_CTAID.X ;  /* 0x0000000000027919 */ /* 0x000e6e0000002500 */
[----:B------:R-:W2:Y:S01]  /*0020*/  LDC.64 R44, c[0x0][0x210] ;  /* 0x00008400ff2c7b82 */ /* 0x000ea20000000a00 */
[----:B------:R-:W-:Y:S01]  /*0030*/  IMAD.MOV.U32 R82, RZ, RZ, RZ ;  /* 0x000000ffff527224 */ /* 0x000fe200078e00ff */
[----:B------:R-:W-:Y:S01]  /*0040*/  CS2R R8, SRZ ;  /* 0x0000000000087805 */ /* 0x000fe2000001ff00 */
[----:B------:R-:W3:Y:S01]  /*0050*/  S2R R5, SR_TID.X ;  /* 0x0000000000057919 */ /* 0x000ee20000002100 */
[----:B------:R-:W-:Y:S01]  /*0060*/  ULDC.64 UR6, c[0x0][0x208] ;  /* 0x0000820000067ab9 */ /* 0x000fe20000000a00 */
[----:B------:R-:W-:-:S02]  /*0070*/  CS2R R80, SRZ ;  /* 0x0000000000507805 */ /* 0x000fc4000001ff00 */
[----:B------:R-:W-:Y:S01]  /*0080*/  CS2R R78, SRZ ;  /* 0x00000000004e7805 */ /* 0x000fe2000001ff00 */
[----:B------:R-:W4:Y:S01]  /*0090*/  S2R R0, SR_CTAID.Y ;  /* 0x0000000000007919 */ /* 0x000f220000002600 */
[----:B-1----:R-:W-:-:S05]  /*00a0*/  IMAD.SHL.U32 R2, R2, 0x10, RZ ;  /* 0x0000001002027824 */ /* 0x002fca00078e00ff */
[----:B---3--:R-:W-:Y:S01]  /*00b0*/  LOP3.LUT R3, R2, 0xf, R5, 0xf8, !PT ;  /* 0x0000000f02037812 */ /* 0x008fe200078ef805 */
[----:B----4-:R-:W-:-:S03]  /*00c0*/  IMAD.SHL.U32 R6, R0, 0x40, RZ ;  /* 0x0000004000067824 */ /* 0x010fc600078e00ff */
[C---:B------:R-:W-:Y:S01]  /*00d0*/  ISETP.GE.AND P0, PT, R3.reuse, 0x9, PT ;  /* 0x000000090300780c */ /* 0x040fe20003f06270 */
[----:B------:R-:W-:-:S05]  /*00e0*/  IMAD.HI R4, R3, 0x55555556, RZ ;  /* 0x5555555603047827 */ /* 0x000fca00078e02ff */
[----:B------:R-:W-:-:S05]  /*00f0*/  LEA.HI R4, R4, R4, RZ, 0x1 ;  /* 0x0000000404047211 */ /* 0x000fca00078f08ff */
[----:B------:R-:W-:Y:S01]  /*0100*/  IMAD R7, R4, -0x3, R3 ;  /* 0xfffffffd04077824 */ /* 0x000fe200078e0203 */
[----:B------:R-:W-:-:S03]  /*0110*/  SHF.R.U32.HI R3, RZ, 0x4, R5 ;  /* 0x00000004ff037819 */ /* 0x000fc60000011605 */
[----:B------:R-:W-:Y:S01]  /*0120*/  IMAD R7, R4, 0x7, R7 ;  /* 0x0000000704077824 */ /* 0x000fe200078e0207 */
[----:B------:R-:W-:-:S03]  /*0130*/  SGXT.U32 R3, R3, 0x3 ;  /* 0x000000030303781a */ /* 0x000fc60000000000 */
[----:B------:R-:W-:Y:S01]  /*0140*/  IMAD.SHL.U32 R85, R7, 0x2, RZ ;  /* 0x0000000207557824 */ /* 0x000fe200078e00ff */
[----:B------:R-:W-:Y:S02]  /*0150*/  LOP3.LUT R10, R6, R3, RZ, 0xfc, !PT ;  /* 0x00000003060a7212 */ /* 0x000fe400078efcff */
[----:B------:R-:W-:Y:S01]  /*0160*/  LOP3.LUT R14, R6, 0x8, R3, 0xfe, !PT ;  /* 0x00000008060e7812 */ /* 0x000fe200078efe03 */
[----:B------:R-:W-:Y:S02]  /*0170*/  VIADD R28, R85, 0x1 ;  /* 0x00000001551c7836 */ /* 0x000fe40000000000 */
[C---:B------:R-:W-:Y:S02]  /*0180*/  IMAD R13, R10.reuse, 0x31, R85 ;  /* 0x000000310a0d7824 */ /* 0x040fe400078e0255 */
[----:B------:R-:W-:Y:S02]  /*0190*/  IMAD R19, R10, 0x31, R28 ;  /* 0x000000310a137824 */ /* 0x000fe400078e021c */
[----:B--2---:R-:W-:-:S04]  /*01a0*/  IMAD.WIDE R12, R13, 0x4, R44 ;  /* 0x000000040d0c7825 */ /* 0x004fc800078e022c */
[----:B------:R-:W-:Y:S01]  /*01b0*/  IMAD.WIDE R18, R19, 0x4, R44 ;  /* 0x0000000413127825 */ /* 0x000fe200078e022c */
[----:B------:R-:W2:Y:S03]  /*01c0*/  @!P0 LDG.E.EL R9, desc[UR6][R12.64] ;  /* 0x000000060c098981 */ /* 0x000ea6000c2e1900 */
[----:B------:R-:W-:Y:S01]  /*01d0*/  VIADD R4, R85, 0x2 ;  /* 0x0000000255047836 */ /* 0x000fe20000000000 */
[----:B------:R-:W2:Y:S01]  /*01e0*/  @!P0 LDG.E.EL R82, desc[UR6][R18.64] ;  /* 0x0000000612528981 */ /* 0x000ea2000c2e1900 */
[----:B------:R-:W-:Y:S02]  /*01f0*/  IMAD R17, R14, 0x31, R85 ;  /* 0x000000310e117824 */ /* 0x000fe400078e0255 */
[----:B------:R-:W-:Y:S02]  /*0200*/  IMAD R23, R10, 0x31, R4 ;  /* 0x000000310a177824 */ /* 0x000fe400078e0204 */
[----:B------:R-:W-:-:S02]  /*0210*/  IMAD R21, R14, 0x31, R28 ;  /* 0x000000310e157824 */ /* 0x000fc400078e021c */
[----:B------:R-:W-:-:S04]  /*0220*/  IMAD.WIDE R22, R23, 0x4, R44 ;  /* 0x0000000417167825 */ /* 0x000fc800078e022c */
[--C-:B------:R-:W-:Y:S01]  /*0230*/  IMAD.WIDE R16, R17, 0x4, R44.reuse ;  /* 0x0000000411107825 */ /* 0x100fe200078e022c */
[----:B------:R1:W3:Y:S03]  /*0240*/  @!P0 LDG.E.EL R81, desc[UR6][R22.64] ;  /* 0x0000000616518981 */ /* 0x0002e6000c2e1900 */
[----:B------:R-:W-:Y:S01]  /*0250*/  IMAD.WIDE R20, R21, 0x4, R44 ;  /* 0x0000000415147825 */ /* 0x000fe200078e022c */
[----:B------:R-:W4:Y:S04]  /*0260*/  @!P0 LDG.E.EL R80, desc[UR6][R16.64] ;  /* 0x0000000610508981 */ /* 0x000f28000c2e1900 */
[----:B------:R5:W4:Y:S01]  /*0270*/  @!P0 LDG.E.EL R79, desc[UR6][R20.64] ;  /* 0x00000006144f8981 */ /* 0x000b22000c2e1900 */
[----:B------:R-:W-:-:S02]  /*0280*/  VIADD R26, R85, 0x7 ;  /* 0x00000007551a7836 */ /* 0x000fc40000000000 */
[C---:B------:R-:W-:Y:S02]  /*0290*/  IMAD R11, R10.reuse, 0x31, RZ ;  /* 0x000000310a0b7824 */ /* 0x040fe400078e02ff */
[----:B------:R-:W-:Y:S02]  /*02a0*/  IMAD R25, R10, 0x31, R26 ;  /* 0x000000310a197824 */ /* 0x000fe400078e021a */
[----:B-1----:R-:W-:Y:S01]  /*02b0*/  IMAD R23, R14, 0x31, R4 ;  /* 0x000000310e177824 */ /* 0x002fe200078e0204 */
[----:B------:R-:W-:Y:S01]  /*02c0*/  CS2R R76, SRZ ;  /* 0x00000000004c7805 */ /* 0x000fe2000001ff00 */
[----:B------:R-:W-:Y:S02]  /*02d0*/  VIADD R83, R11, 0x620 ;  /* 0x000006200b537836 */ /* 0x000fe40000000000 */
[----:B------:R-:W-:-:S04]  /*02e0*/  IMAD.WIDE R24, R25, 0x4, R44 ;  /* 0x0000000419187825 */ /* 0x000fc800078e022c */
[----:B------:R-:W-:Y:S01]  /*02f0*/  IMAD.WIDE R22, R23, 0x4, R44 ;  /* 0x0000000417167825 */ /* 0x000fe200078e022c */
[----:B------:R-:W2:Y:S03]  /*0300*/  @!P0 LDG.E.EL R78, desc[UR6][R24.64] ;  /* 0x00000006184e8981 */ /* 0x000ea6000c2e1900 */
[----:B0----5:R-:W-:Y:S01]  /*0310*/  IMAD.IADD R21, R85, 0x1, R83 ;  /* 0x0000000155157824 */ /* 0x021fe200078e0253 */
[----:B------:R0:W5:Y:S01]  /*0320*/  @!P0 LDG.E.EL R76, desc[UR6][R22.64] ;  /* 0x00000006164c8981 */ /* 0x000162000c2e1900 */
[C---:B------:R-:W-:Y:S01]  /*0330*/  VIADD R84, R11.reuse, 0x498 ;  /* 0x000004980b547836 */ /* 0x040fe20000000000 */
[----:B------:R-:W-:Y:S01]  /*0340*/  CS2R R64, SRZ ;  /* 0x0000000000407805 */ /* 0x000fe2000001ff00 */
[----:B------:R-:W-:Y:S02]  /*0350*/  VIADD R13, R11, 0x310 ;  /* 0x000003100b0d7836 */ /* 0x000fe40000000000 */
[----:B------:R-:W-:Y:S01]  /*0360*/  IMAD.WIDE R20, R21, 0x4, R44 ;  /* 0x0000000415147825 */ /* 0x000fe200078e022c */
[----:B------:R-:W-:-:S03]  /*0370*/  CS2R R66, SRZ ;  /* 0x0000000000427805 */ /* 0x000fc6000001ff00 */
[C---:B------:R-:W-:Y:S01]  /*0380*/  IMAD.IADD R19, R85.reuse, 0x1, R84 ;  /* 0x0000000155137824 */ /* 0x040fe200078e0254 */
[----:B------:R1:W2:Y:S01]  /*0390*/  @!P0 LDG.E.EL R65, desc[UR6][R20.64] ;  /* 0x0000000614418981 */ /* 0x0002a2000c2e1900 */
[C---:B------:R-:W-:Y:S02]  /*03a0*/  VIADD R52, R85.reuse, 0x8 ;  /* 0x0000000855347836 */ /* 0x040fe40000000000 */
[----:B------:R-:W-:Y:S01]  /*03b0*/  IMAD.IADD R17, R85, 0x1, R13 ;  /* 0x0000000155117824 */ /* 0x000fe200078e020d */
[----:B------:R-:W-:Y:S01]  /*03c0*/  CS2R R74, SRZ ;  /* 0x00000000004a7805 */ /* 0x000fe2000001ff00 */
[----:B------:R-:W-:-:S04]  /*03d0*/  IMAD.WIDE R18, R19, 0x4, R44 ;  /* 0x0000000413127825 */ /* 0x000fc800078e022c */
[----:B0-----:R-:W-:Y:S01]  /*03e0*/  IMAD R23, R10, 0x31, R52 ;  /* 0x000000310a177824 */ /* 0x001fe200078e0234 */
[----:B------:R0:W2:Y:S01]  /*03f0*/  @!P0 LDG.E.EL R66, desc[UR6][R18.64] ;  /* 0x0000000612428981 */ /* 0x0000a2000c2e1900 */
[----:B-1----:R-:W-:Y:S02]  /*0400*/  IMAD R21, R14, 0x31, R26 ;  /* 0x000000310e157824 */ /* 0x002fe400078e021a */
[----:B------:R-:W-:-:S04]  /*0410*/  IMAD.WIDE R16, R17, 0x4, R44 ;  /* 0x0000000411107825 */ /* 0x000fc800078e022c */
[----:B------:R-:W-:Y:S01]  /*0420*/  VIADD R7, R11, 0x7a8 ;  /* 0x000007a80b077836 */ /* 0x000fe20000000000 */
[----:B------:R1:W2:Y:S01]  /*0430*/  @!P0 LDG.E.EL R74, desc[UR6][R16.64] ;  /* 0x00000006104a8981 */ /* 0x0002a2000c2e1900 */
[----:B------:R-:W-:-:S04]  /*0440*/  IMAD.WIDE R22, R23, 0x4, R44 ;  /* 0x0000000417167825 */ /* 0x000fc800078e022c */
[----:B------:R-:W-:Y:S01]  /*0450*/  IMAD.WIDE R20, R21, 0x4, R44 ;  /* 0x0000000415147825 */ /* 0x000fe200078e022c */
[----:B------:R-:W-:Y:S01]  /*0460*/  CS2R R72, SRZ ;  /* 0x0000000000487805 */ /* 0x000fe2000001ff00 */
[----:B------:R-:W2:Y:S02]  /*0470*/  @!P0 LDG.E.EL R77, desc[UR6][R22.64] ;  /* 0x00000006164d8981 */ /* 0x000ea4000c2e1900 */
[----:B0-----:R-:W-:Y:S02]  /*0480*/  IMAD.IADD R19, R13, 0x1, R28 ;  /* 0x000000010d137824 */ /* 0x001fe400078e021c */
[----:B-1----:R-:W-:Y:S01]  /*0490*/  IMAD.IADD R17, R85, 0x1, R7 ;  /* 0x0000000155117824 */ /* 0x002fe200078e0207 */
[----:B------:R0:W2:Y:S01]  /*04a0*/  @!P0 LDG.E.EL R75, desc[UR6][R20.64] ;  /* 0x00000006144b8981 */ /* 0x0000a2000c2e1900 */
[----:B------:R-:W-:Y:S01]  /*04b0*/  IMAD.WIDE R18, R19, 0x4, R44 ;  /* 0x0000000413127825 */ /* 0x000fe200078e022c */
[----:B------:R-:W-:-:S03]  /*04c0*/  CS2R R62, SRZ ;  /* 0x00000000003e7805 */ /* 0x000fc6000001ff00 */
[----:B------:R-:W-:Y:S01]  /*04d0*/  IMAD.WIDE R16, R17, 0x4, R44 ;  /* 0x0000000411107825 */ /* 0x000fe200078e022c */
[----:B------:R-:W2:Y:S03]  /*04e0*/  @!P0 LDG.E.EL R73, desc[UR6][R18.64] ;  /* 0x0000000612498981 */ /* 0x000ea6000c2e1900 */
[----:B------:R-:W-:Y:S01]  /*04f0*/  VIADD R57, R85, 0x9 ;  /* 0x0000000955397836 */ /* 0x000fe20000000000 */
[----:B------:R1:W2:Y:S03]  /*0500*/  @!P0 LDG.E.EL R63, desc[UR6][R16.64] ;  /* 0x00000006103f8981 */ /* 0x0002a6000c2e1900 */
[----:B------:R-:W-:Y:S01]  /*0510*/  IMAD R25, R10, 0x31, R57 ;  /* 0x000000310a197824 */ /* 0x000fe200078e0239 */
[----:B------:R-:W-:Y:S01]  /*0520*/  CS2R R70, SRZ ;  /* 0x0000000000467805 */ /* 0x000fe2000001ff00 */
[----:B0-----:R-:W-:-:S02]  /*0530*/  IMAD.IADD R21, R13, 0x1, R4 ;  /* 0x000000010d157824 */ /* 0x001fc400078e0204 */
[----:B------:R-:W-:-:S04]  /*0540*/  IMAD.WIDE R24, R25, 0x4, R44 ;  /* 0x0000000419187825 */ /* 0x000fc800078e022c */
[----:B-1----:R-:W-:Y:S01]  /*0550*/  IMAD R17, R14, 0x31, R52 ;  /* 0x000000310e117824 */ /* 0x002fe200078e0234 */
[----:B------:R0:W2:Y:S03]  /*0560*/  @!P0 LDG.E.EL R72, desc[UR6][R24.64] ;  /* 0x0000000618488981 */ /* 0x0000a6000c2e1900 */
[----:B------:R-:W-:Y:S01]  /*0570*/  IMAD.WIDE R16, R17, 0x4, R44 ;  /* 0x0000000411107825 */ /* 0x000fe200078e022c */
[----:B------:R-:W-:-:S03]  /*0580*/  CS2R R68, SRZ ;  /* 0x0000000000447805 */ /* 0x000fc6000001ff00 */
[----:B------:R-:W-:Y:S01]  /*0590*/  IMAD.WIDE R20, R21, 0x4, R44 ;  /* 0x0000000415147825 */ /* 0x000fe200078e022c */
[----:B------:R1:W2:Y:S03]  /*05a0*/  @!P0 LDG.E.EL R70, desc[UR6][R16.64] ;  /* 0x0000000610468981 */ /* 0x0002a6000c2e1900 */
[----:B------:R-:W-:Y:S01]  /*05b0*/  VIADD R56, R85, 0xe ;  /* 0x0000000e55387836 */ /* 0x000fe20000000000 */
[----:B------:R-:W2:Y:S01]  /*05c0*/  @!P0 LDG.E.EL R68, desc[UR6][R20.64] ;  /* 0x0000000614448981 */ /* 0x000ea2000c2e1900 */
[----:B------:R-:W-:Y:S02]  /*05d0*/  IMAD R23, R14, 0x31, R57 ;  /* 0x000000310e177824 */ /* 0x000fe400078e0239 */
[----:B0-----:R-:W-:Y:S02]  /*05e0*/  IMAD R25, R10, 0x31, R56 ;  /* 0x000000310a197824 */ /* 0x001fe400078e0238 */
[----:B------:R-:W-:-:S04]  /*05f0*/  IMAD.WIDE R22, R23, 0x4, R44 ;  /* 0x0000000417167825 */ /* 0x000fc800078e022c */
[----:B------:R-:W-:Y:S01]  /*0600*/  IMAD.WIDE R24, R25, 0x4, R44 ;  /* 0x0000000419187825 */ /* 0x000fe200078e022c */
[----:B------:R0:W2:Y:S03]  /*0610*/  @!P0 LDG.E.EL R69, desc[UR6][R22.64] ;  /* 0x0000000616458981 */ /* 0x0000a6000c2e1900 */
[----:B------:R-:W-:Y:S01]  /*0620*/  VIADD R12, R11, 0x930 ;  /* 0x000009300b0c7836 */ /* 0x000fe20000000000 */
[----:B------:R-:W2:Y:S01]  /*0630*/  @!P0 LDG.E.EL R71, desc[UR6][R24.64] ;  /* 0x0000000618478981 */ /* 0x000ea2000c2e1900 */
[----:B-1----:R-:W-:Y:S02]  /*0640*/  IMAD.IADD R17, R13, 0x1, R26 ;  /* 0x000000010d117824 */ /* 0x002fe400078e021a */
[----:B------:R-:W-:Y:S02]  /*0650*/  IMAD.IADD R19, R85, 0x1, R12 ;  /* 0x0000000155137824 */ /* 0x000fe400078e020c */
[----:B0-----:R-:W-:Y:S01]  /*0660*/  IMAD.WIDE R22, R17, 0x4, R44 ;  /* 0x0000000411167825 */ /* 0x001fe200078e022c */
[----:B------:R-:W-:-:S03]  /*0670*/  CS2R R42, SRZ ;  /* 0x00000000002a7805 */ /* 0x000fc6000001ff00 */
[----:B------:R-:W-:Y:S01]  /*0680*/  VIADD R86, R85, 0xf ;  /* 0x0000000f55567836 */ /* 0x000fe20000000000 */
[----:B------:R-:W2:Y:S01]  /*0690*/  @!P0 LDG.E.EL R67, desc[UR6][R22.64] ;  /* 0x0000000616438981 */ /* 0x000ea2000c2e1900 */
[----:B------:R-:W-:-:S04]  /*06a0*/  IMAD.WIDE R18, R19, 0x4, R44 ;  /* 0x0000000413127825 */ /* 0x000fc800078e022c */
[----:B------:R-:W-:Y:S01]  /*06b0*/  VIADD R11, R11, 0xab8 ;  /* 0x00000ab80b0b7836 */ /* 0x000fe20000000000 */
[----:B------:R0:W2:Y:S01]  /*06c0*/  @!P0 LDG.E.EL R42, desc[UR6][R18.64] ;  /* 0x00000006122a8981 */ /* 0x0000a2000c2e1900 */
[----:B------:R-:W-:Y:S02]  /*06d0*/  IMAD R27, R10, 0x31, R86 ;  /* 0x000000310a1b7824 */ /* 0x000fe400078e0256 */
[----:B------:R-:W-:Y:S02]  /*06e0*/  IMAD.IADD R15, R85, 0x1, R11 ;  /* 0x00000001550f7824 */ /* 0x000fe400078e020b */
[----:B------:R-:W-:Y:S01]  /*06f0*/  IMAD.WIDE R16, R27, 0x4, R44 ;  /* 0x000000041b107825 */ /* 0x000fe200078e022c */
[----:B------:R-:W-:-:S03]  /*0700*/  CS2R R58, SRZ ;  /* 0x00000000003a7805 */ /* 0x000fc6000001ff00 */
[----:B0-----:R-:W-:Y:S01]  /*0710*/  IMAD R19, R14, 0x31, R56 ;  /* 0x000000310e137824 */ /* 0x001fe200078e0238 */
[----:B------:R-:W2:Y:S01]  /*0720*/  @!P0 LDG.E.EL R8, desc[UR6][R16.64] ;  /* 0x0000000610088981 */ /* 0x000ea2000c2e1900 */
[----:B------:R-:W-:Y:S02]  /*0730*/  IMAD.IADD R21, R13, 0x1, R52 ;  /* 0x000000010d157824 */ /* 0x000fe400078e0234 */
[----:B------:R-:W-:-:S04]  /*0740*/  IMAD.WIDE R24, R15, 0x4, R44 ;  /* 0x000000040f187825 */ /* 0x000fc800078e022c */
[----:B------:R-:W-:Y:S01]  /*0750*/  IMAD.WIDE R18, R19, 0x4, R44 ;  /* 0x0000000413127825 */ /* 0x000fe200078e022c */
[----:B------:R0:W2:Y:S03]  /*0760*/  @!P0 LDG.E.EL R59, desc[UR6][R24.64] ;  /* 0x00000006183b8981 */ /* 0x0000a6000c2e1900 */
[----:B------:R-:W-:Y:S01]  /*0770*/  IMAD.IADD R29, R84, 0x1, R28 ;  /* 0x00000001541d7824 */ /* 0x000fe200078e021c */
[----:B------:R-:W2:Y:S01]  /*0780*/  @!P0 LDG.E.EL R64, desc[UR6][R18.64] ;  /* 0x0000000612408981 */ /* 0x000ea2000c2e1900 */
[----:B------:R-:W-:Y:S01]  /*0790*/  IMAD.WIDE R20, R21, 0x4, R44 ;  /* 0x0000000415147825 */ /* 0x000fe200078e022c */
[----:B------:R-:W-:-:S03]  /*07a0*/  CS2R R60, SRZ ;  /* 0x00000000003c7805 */ /* 0x000fc6000001ff00 */
[----:B------:R-:W-:Y:S01]  /*07b0*/  IMAD.IADD R31, R83, 0x1, R28 ;  /* 0x00000001531f7824 */ /* 0x000fe200078e021c */
[----:B------:R1:W2:Y:S01]  /*07c0*/  @!P0 LDG.E.EL R62, desc[UR6][R20.64] ;  /* 0x00000006143e8981 */ /* 0x0002a2000c2e1900 */
[----:B0-----:R-:W-:-:S04]  /*07d0*/  IMAD.WIDE R24, R29, 0x4, R44 ;  /* 0x000000041d187825 */ /* 0x001fc800078e022c */
[----:B------:R-:W-:Y:S01]  /*07e0*/  IMAD.IADD R33, R7, 0x1, R28 ;  /* 0x0000000107217824 */ /* 0x000fe200078e021c */
[----:B------:R-:W2:Y:S01]  /*07f0*/  @!P0 LDG.E.EL R61, desc[UR6][R24.64] ;  /* 0x00000006183d8981 */ /* 0x000ea2000c2e1900 */
[----:B------:R-:W-:-:S04]  /*0800*/  IMAD.WIDE R22, R31, 0x4, R44 ;  /* 0x000000041f167825 */ /* 0x000fc800078e022c */
[----:B-1----:R-:W-:Y:S01]  /*0810*/  IMAD.WIDE R20, R33, 0x4, R44 ;  /* 0x0000000421147825 */ /* 0x002fe200078e022c */
[----:B------:R-:W2:Y:S03]  /*0820*/  @!P0 LDG.E.EL R60, desc[UR6][R22.64] ;  /* 0x00000006163c8981 */ /* 0x000ea6000c2e1900 */
[----:B------:R-:W-:Y:S01]  /*0830*/  IMAD.IADD R35, R13, 0x1, R57 ;  /* 0x000000010d237824 */ /* 0x000fe200078e0239 */
[----:B------:R0:W3:Y:S01]  /*0840*/  @!P0 LDG.E.EL R58, desc[UR6][R20.64] ;  /* 0x00000006143a8981 */ /* 0x0000e2000c2e1900 */
[----:B------:R-:W-:Y:S02]  /*0850*/  IMAD R37, R14, 0x31, R86 ;  /* 0x000000310e257824 */ /* 0x000fe400078e0256 */
[----:B------:R-:W-:Y:S02]  /*0860*/  IMAD.MOV.U32 R27, RZ, RZ, RZ ;  /* 0x000000ffff1b7224 */ /* 0x000fe400078e00ff */
[----:B------:R-:W-:-:S02]  /*0870*/  IMAD.MOV.U32 R15, RZ, RZ, RZ ;  /* 0x000000ffff0f7224 */ /* 0x000fc400078e00ff */
[----:B------:R-:W-:-:S04]  /*0880*/  IMAD.WIDE R18, R35, 0x4, R44 ;  /* 0x0000000423127825 */ /* 0x000fc800078e022c */
[----:B------:R-:W-:Y:S01]  /*0890*/  IMAD.WIDE R16, R37, 0x4, R44 ;  /* 0x0000000425107825 */ /* 0x000fe200078e022c */
[----:B------:R-:W-:Y:S01]  /*08a0*/  CS2R R40, SRZ ;  /* 0x0000000000287805 */ /* 0x000fe2000001ff00 */
[----:B------:R1:W3:Y:S02]  /*08b0*/  @!P0 LDG.E.EL R27, desc[UR6][R18.64] ;  /* 0x00000006121b8981 */ /* 0x0002e4000c2e1900 */
[--C-:B------:R-:W-:Y:S02]  /*08c0*/  IMAD.IADD R33, R84, 0x1, R4.reuse ;  /* 0x0000000154217824 */ /* 0x100fe400078e0204 */
[----:B------:R-:W-:Y:S01]  /*08d0*/  IMAD.IADD R35, R83, 0x1, R4 ;  /* 0x0000000153237824 */ /* 0x000fe200078e0204 */
[----:B------:R1:W5:Y:S01]  /*08e0*/  @!P0 LDG.E.EL R15, desc[UR6][R16.64] ;  /* 0x00000006100f8981 */ /* 0x000362000c2e1900 */
[----:B0-----:R-:W-:-:S04]  /*08f0*/  IMAD.WIDE R20, R33, 0x4, R44 ;  /* 0x0000000421147825 */ /* 0x001fc800078e022c */
[----:B-1----:R-:W-:Y:S01]  /*0900*/  IMAD.WIDE R18, R35, 0x4, R44 ;  /* 0x0000000423127825 */ /* 0x002fe200078e022c */
[----:B------:R0:W5:Y:S03]  /*0910*/  @!P0 LDG.E.EL R40, desc[UR6][R20.64] ;  /* 0x0000000614288981 */ /* 0x000166000c2e1900 */
[----:B------:R-:W-:Y:S01]  /*0920*/  IMAD.IADD R29, R12, 0x1, R28 ;  /* 0x000000010c1d7824 */ /* 0x000fe200078e021c */
[----:B------:R-:W-:Y:S01]  /*0930*/  CS2R R38, SRZ ;  /* 0x0000000000267805 */ /* 0x000fe2000001ff00 */
[----:B------:R-:W-:Y:S01]  /*0940*/  IMAD.IADD R37, R7, 0x1, R4 ;  /* 0x0000000107257824 */ /* 0x000fe200078e0204 */
[----:B------:R1:W5:Y:S01]  /*0950*/  @!P0 LDG.E.EL R43, desc[UR6][R18.64] ;  /* 0x00000006122b8981 */ /* 0x000362000c2e1900 */
[----:B------:R-:W-:-:S04]  /*0960*/  IMAD.WIDE R24, R29, 0x4, R44 ;  /* 0x000000041d187825 */ /* 0x000fc800078e022c */
[----:B------:R-:W-:Y:S01]  /*0970*/  IMAD.WIDE R16, R37, 0x4, R44 ;  /* 0x0000000425107825 */ /* 0x000fe200078e022c */
[----:B------:R-:W5:Y:S03]  /*0980*/  @!P0 LDG.E.EL R39, desc[UR6][R24.64] ;  /* 0x0000000618278981 */ /* 0x000f66000c2e1900 */
[----:B------:R-:W-:Y:S01]  /*0990*/  IMAD.IADD R31, R11, 0x1, R28 ;  /* 0x000000010b1f7824 */ /* 0x000fe200078e021c */
[----:B------:R1:W5:Y:S01]  /*09a0*/  @!P0 LDG.E.EL R41, desc[UR6][R16.64] ;  /* 0x0000000610298981 */ /* 0x000362000c2e1900 */
[----:B------:R-:W-:Y:S02]  /*09b0*/  IMAD.IADD R29, R84, 0x1, R26 ;  /* 0x00000001541d7824 */ /* 0x000fe400078e021a */
[----:B------:R-:W-:Y:S01]  /*09c0*/  IMAD.WIDE R22, R31, 0x4, R44 ;  /* 0x000000041f167825 */ /* 0x000fe200078e022c */
[----:B------:R-:W-:-:S03]  /*09d0*/  CS2R R36, SRZ ;  /* 0x0000000000247805 */ /* 0x000fc6000001ff00 */
[----:B0-----:R-:W-:Y:S01]  /*09e0*/  IMAD.WIDE R20, R29, 0x4, R44 ;  /* 0x000000041d147825 */ /* 0x001fe200078e022c */
[----:B------:R0:W5:Y:S03]  /*09f0*/  @!P0 LDG.E.EL R38, desc[UR6][R22.64] ;  /* 0x0000000616268981 */ /* 0x000166000c2e1900 */
[--C-:B------:R-:W-:Y:S01]  /*0a00*/  IMAD.IADD R31, R83, 0x1, R26.reuse ;  /* 0x00000001531f7824 */ /* 0x100fe200078e021a */
[----:B------:R0:W5:Y:S01]  /*0a10*/  @!P0 LDG.E.EL R37, desc[UR6][R20.64] ;  /* 0x0000000614258981 */ /* 0x000162000c2e1900 */
[----:B------:R-:W-:Y:S02]  /*0a20*/  IMAD.IADD R33, R7, 0x1, R26 ;  /* 0x0000000107217824 */ /* 0x000fe400078e021a */
[----:B-1----:R-:W-:Y:S01]  /*0a30*/  IMAD.WIDE R18, R31, 0x4, R44 ;  /* 0x000000041f127825 */ /* 0x002fe200078e022c */
[----:B------:R-:W-:-:S03]  /*0a40*/  CS2R R34, SRZ ;  /* 0x0000000000227805 */ /* 0x000fc6000001ff00 */
[----:B------:R-:W-:Y:S01]  /*0a50*/  IMAD.WIDE R16, R33, 0x4, R44 ;  /* 0x0000000421107825 */ /* 0x000fe200078e022c */
[----:B------:R1:W5:Y:S03]  /*0a60*/  @!P0 LDG.E.EL R36, desc[UR6][R18.64] ;  /* 0x0000000612248981 */ /* 0x000366000c2e1900 */
[--C-:B------:R-:W-:Y:S01]  /*0a70*/  IMAD.IADD R25, R12, 0x1, R4.reuse ;  /* 0x000000010c197824 */ /* 0x100fe200078e0204 */
[----:B------:R1:W5:Y:S01]  /*0a80*/  @!P0 LDG.E.EL R34, desc[UR6][R16.64] ;  /* 0x0000000610228981 */ /* 0x000362000c2e1900 */
[----:B0-----:R-:W-:Y:S02]  /*0a90*/  IMAD.IADD R23, R11, 0x1, R4 ;  /* 0x000000010b177824 */ /* 0x001fe400078e0204 */
[----:B------:R-:W-:Y:S02]  /*0aa0*/  IMAD.MOV.U32 R32, RZ, RZ, RZ ;  /* 0x000000ffff207224 */ /* 0x000fe400078e00ff */
[----:B------:R-:W-:-:S04]  /*0ab0*/  IMAD.WIDE R24, R25, 0x4, R44 ;  /* 0x0000000419187825 */ /* 0x000fc800078e022c */
[----:B------:R-:W-:Y:S01]  /*0ac0*/  IMAD.WIDE R22, R23, 0x4, R44 ;  /* 0x0000000417167825 */ /* 0x000fe200078e022c */
[----:B------:R-:W5:Y:S03]  /*0ad0*/  @!P0 LDG.E.EL R32, desc[UR6][R24.64] ;  /* 0x0000000618208981 */ /* 0x000f66000c2e1900 */
[--C-:B------:R-:W-:Y:S01]  /*0ae0*/  IMAD.IADD R49, R84, 0x1, R52.reuse ;  /* 0x0000000154317824 */ /* 0x100fe200078e0234 */
[----:B------:R0:W5:Y:S01]  /*0af0*/  @!P0 LDG.E.EL R35, desc[UR6][R22.64] ;  /* 0x0000000616238981 */ /* 0x000162000c2e1900 */
[----:B------:R-:W-:Y:S01]  /*0b00*/  IMAD.IADD R51, R83, 0x1, R52 ;  /* 0x0000000153337824 */ /* 0x000fe200078e0234 */
[----:B------:R-:W-:Y:S01]  /*0b10*/  CS2R R30, SRZ ;  /* 0x00000000001e7805 */ /* 0x000fe2000001ff00 */
[----:B------:R-:W-:Y:S02]  /*0b20*/  IMAD.MOV.U32 R33, RZ, RZ, RZ ;  /* 0x000000ffff217224 */ /* 0x000fe400078e00ff */
[----:B------:R-:W-:-:S04]  /*0b30*/  IMAD.WIDE R20, R49, 0x4, R44 ;  /* 0x0000000431147825 */ /* 0x000fc800078e022c */
[----:B-1----:R-:W-:Y:S01]  /*0b40*/  IMAD.WIDE R18, R51, 0x4, R44 ;  /* 0x0000000433127825 */ /* 0x002fe200078e022c */
[----:B------:R-:W5:Y:S03]  /*0b50*/  @!P0 LDG.E.EL R30, desc[UR6][R20.64] ;  /* 0x00000006141e8981 */ /* 0x000f66000c2e1900 */
[----:B------:R-:W-:Y:S01]  /*0b60*/  IMAD.IADD R53, R7, 0x1, R52 ;  /* 0x0000000107357824 */ /* 0x000fe200078e0234 */
[----:B------:R-:W5:Y:S01]  /*0b70*/  @!P0 LDG.E.EL R33, desc[UR6][R18.64] ;  /* 0x0000000612218981 */ /* 0x000f62000c2e1900 */
[----:B------:R-:W-:Y:S02]  /*0b80*/  IMAD.IADD R47, R12, 0x1, R26 ;  /* 0x000000010c2f7824 */ /* 0x000fe400078e021a */
[----:B------:R-:W-:Y:S01]  /*0b90*/  IMAD.WIDE R16, R53, 0x4, R44 ;  /* 0x0000000435107825 */ /* 0x000fe200078e022c */
[----:B------:R-:W-:-:S03]  /*0ba0*/  CS2R R28, SRZ ;  /* 0x00000000001c7805 */ /* 0x000fc6000001ff00 */
[----:B0-----:R-:W-:Y:S01]  /*0bb0*/  IMAD.WIDE R22, R47, 0x4, R44 ;  /* 0x000000042f167825 */ /* 0x001fe200078e022c */
[----:B------:R0:W5:Y:S03]  /*0bc0*/  @!P0 LDG.E.EL R31, desc[UR6][R16.64] ;  /* 0x00000006101f8981 */ /* 0x000166000c2e1900 */
[----:B------:R-:W-:Y:S01]  /*0bd0*/  IMAD.IADD R51, R11, 0x1, R26 ;  /* 0x000000010b337824 */ /* 0x000fe200078e021a */
[----:B------:R1:W5:Y:S01]  /*0be0*/  @!P0 LDG.E.EL R29, desc[UR6][R22.64] ;  /* 0x00000006161d8981 */ /* 0x000362000c2e1900 */
[----:B------:R-:W-:Y:S02]  /*0bf0*/  IMAD.IADD R49, R84, 0x1, R57 ;  /* 0x0000000154317824 */ /* 0x000fe400078e0239 */
[----:B------:R-:W-:Y:S01]  /*0c00*/  IMAD.WIDE R50, R51, 0x4, R44 ;  /* 0x0000000433327825 */ /* 0x000fe200078e022c */
[----:B------:R-:W-:-:S03]  /*0c10*/  CS2R R24, SRZ ;  /* 0x0000000000187805 */ /* 0x000fc6000001ff00 */
[----:B------:R-:W-:Y:S01]  /*0c20*/  IMAD.WIDE R48, R49, 0x4, R44 ;  /* 0x0000000431307825 */ /* 0x000fe200078e022c */
[----:B------:R0:W5:Y:S03]  /*0c30*/  @!P0 LDG.E.EL R28, desc[UR6][R50.64] ;  /* 0x00000006321c8981 */ /* 0x000166000c2e1900 */
[--C-:B------:R-:W-:Y:S01]  /*0c40*/  IMAD.IADD R47, R83, 0x1, R57.reuse ;  /* 0x00000001532f7824 */ /* 0x100fe200078e0239 */
[----:B------:R-:W5:Y:S01]  /*0c50*/  @!P0 LDG.E.EL R25, desc[UR6][R48.64] ;  /* 0x0000000630198981 */ /* 0x000f62000c2e1900 */
[----:B------:R-:W-:Y:S02]  /*0c60*/  IMAD.IADD R53, R7, 0x1, R57 ;  /* 0x0000000107357824 */ /* 0x000fe400078e0239 */
[----:B------:R-:W-:Y:S02]  /*0c70*/  IMAD.MOV.U32 R4, RZ, RZ, RZ ;  /* 0x000000ffff047224 */ /* 0x000fe400078e00ff */
[----:B------:R-:W-:-:S02]  /*0c80*/  IMAD.MOV.U32 R26, RZ, RZ, RZ ;  /* 0x000000ffff1a7224 */ /* 0x000fc400078e00ff */
[----:B------:R-:W-:-:S04]  /*0c90*/  IMAD.WIDE R46, R47, 0x4, R44 ;  /* 0x000000042f2e7825 */ /* 0x000fc800078e022c */
[----:B0-----:R-:W-:Y:S01]  /*0ca0*/  IMAD.WIDE R16, R53, 0x4, R44 ;  /* 0x0000000435107825 */ /* 0x001fe200078e022c */
[----:B------:R0:W5:Y:S03]  /*0cb0*/  @!P0 LDG.E.EL R4, desc[UR6][R46.64] ;  /* 0x000000062e048981 */ /* 0x000166000c2e1900 */
[C-C-:B------:R-:W-:Y:S01]  /*0cc0*/  IMAD.IADD R55, R12.reuse, 0x1, R52.reuse ;  /* 0x000000010c377824 */ /* 0x140fe200078e0234 */
[----:B------:R0:W5:Y:S01]  /*0cd0*/  @!P0 LDG.E.EL R26, desc[UR6][R16.64] ;  /* 0x00000006101a8981 */ /* 0x000162000c2e1900 */
[----:B------:R-:W-:Y:S01]  /*0ce0*/  IMAD.IADD R21, R11, 0x1, R52 ;  /* 0x000000010b157824 */ /* 0x000fe200078e0234 */
[----:B-1----:R-:W-:Y:S01]  /*0cf0*/  CS2R R22, SRZ ;  /* 0x0000000000167805 */ /* 0x002fe2000001ff00 */
[----:B------:R-:W-:Y:S02]  /*0d00*/  IMAD.IADD R51, R12, 0x1, R57 ;  /* 0x000000010c337824 */ /* 0x000fe400078e0239 */
[----:B------:R-:W-:-:S02]  /*0d10*/  IMAD.IADD R53, R13, 0x1, R56 ;  /* 0x000000010d357824 */ /* 0x000fc400078e0238 */
[----:B------:R-:W-:-:S04]  /*0d20*/  IMAD.WIDE R54, R55, 0x4, R44 ;  /* 0x0000000437367825 */ /* 0x000fc800078e022c */
[----:B0-----:R-:W-:Y:S01]  /*0d30*/  IMAD.WIDE R46, R21, 0x4, R44 ;  /* 0x00000004152e7825 */ /* 0x001fe200078e022c */
[----:B------:R-:W5:Y:S03]  /*0d40*/  @!P0 LDG.E.EL R24, desc[UR6][R54.64] ;  /* 0x0000000636188981 */ /* 0x000f66000c2e1900 */
[----:B------:R-:W-:Y:S01]  /*0d50*/  IMAD.IADD R87, R84, 0x1, R56 ;  /* 0x0000000154577824 */ /* 0x000fe200078e0238 */
[----:B------:R0:W5:Y:S01]  /*0d60*/  @!P0 LDG.E.EL R23, desc[UR6][R46.64] ;  /* 0x000000062e178981 */ /* 0x000162000c2e1900 */
[----:B------:R-:W-:Y:S01]  /*0d70*/  IMAD.WIDE R48, R51, 0x4, R44 ;  /* 0x0000000433307825 */ /* 0x000fe200078e022c */
[----:B------:R-:W-:-:S03]  /*0d80*/  CS2R R18, SRZ ;  /* 0x0000000000127805 */ /* 0x000fc6000001ff00 */
[----:B------:R-:W-:Y:S02]  /*0d90*/  IMAD.MOV.U32 R20, RZ, RZ, RZ ;  /* 0x000000ffff147224 */ /* 0x000fe400078e00ff */
[--C-:B------:R-:W-:Y:S01]  /*0da0*/  IMAD.WIDE R50, R53, 0x4, R44.reuse ;  /* 0x0000000435327825 */ /* 0x100fe200078e022c */
[----:B------:R1:W5:Y:S03]  /*0db0*/  @!P0 LDG.E.EL R19, desc[UR6][R48.64] ;  /* 0x0000000630138981 */ /* 0x000366000c2e1900 */
[----:B------:R-:W-:Y:S01]  /*0dc0*/  IMAD.WIDE R52, R87, 0x4, R44 ;  /* 0x0000000457347825 */ /* 0x000fe200078e022c */
[----:B------:R1:W5:Y:S03]  /*0dd0*/  @!P0 LDG.E.EL R22, desc[UR6][R50.64] ;  /* 0x0000000632168981 */ /* 0x000366000c2e1900 */
[--C-:B------:R-:W-:Y:S01]  /*0de0*/  IMAD.IADD R87, R83, 0x1, R56.reuse ;  /* 0x0000000153577824 */ /* 0x100fe200078e0238 */
[----:B------:R4:W5:Y:S01]  /*0df0*/  @!P0 LDG.E.EL R20, desc[UR6][R52.64] ;  /* 0x0000000634148981 */ /* 0x000962000c2e1900 */
[----:B------:R-:W-:Y:S01]  /*0e00*/  IMAD.IADD R89, R7, 0x1, R56 ;  /* 0x0000000107597824 */ /* 0x000fe200078e0238 */
[----:B------:R-:W-:Y:S01]  /*0e10*/  CS2R R16, SRZ ;  /* 0x0000000000107805 */ /* 0x000fe2000001ff00 */
[----:B------:R-:W-:-:S02]  /*0e20*/  IMAD.MOV.U32 R21, RZ, RZ, RZ ;  /* 0x000000ffff157224 */ /* 0x000fc400078e00ff */
[----:B0-----:R-:W-:-:S04]  /*0e30*/  IMAD.WIDE R46, R87, 0x4, R44 ;  /* 0x00000004572e7825 */ /* 0x001fc800078e022c */
[----:B-1----:R-:W-:Y:S01]  /*0e40*/  IMAD.WIDE R48, R89, 0x4, R44 ;  /* 0x0000000459307825 */ /* 0x002fe200078e022c */
[----:B------:R0:W5:Y:S03]  /*0e50*/  @!P0 LDG.E.EL R21, desc[UR6][R46.64] ;  /* 0x000000062e158981 */ /* 0x000166000c2e1900 */
[----:B------:R-:W-:Y:S01]  /*0e60*/  IMAD.IADD R57, R11, 0x1, R57 ;  /* 0x000000010b397824 */ /* 0x000fe200078e0239 */
[----:B------:R1:W5:Y:S03]  /*0e70*/  @!P0 LDG.E.EL R17, desc[UR6][R48.64] ;  /* 0x0000000630118981 */ /* 0x000366000c2e1900 */
[----:B------:R-:W-:-:S04]  /*0e80*/  IMAD.WIDE R50, R57, 0x4, R44 ;  /* 0x0000000439327825 */ /* 0x000fc800078e022c */
[----:B------:R-:W-:Y:S01]  /*0e90*/  IMAD.IADD R55, R12, 0x1, R56 ;  /* 0x000000010c377824 */ /* 0x000fe200078e0238 */
[----:B------:R0:W5:Y:S01]  /*0ea0*/  @!P0 LDG.E.EL R18, desc[UR6][R50.64] ;  /* 0x0000000632128981 */ /* 0x000162000c2e1900 */
[--C-:B------:R-:W-:Y:S02]  /*0eb0*/  IMAD.IADD R57, R13, 0x1, R86.reuse ;  /* 0x000000010d397824 */ /* 0x100fe400078e0256 */
[----:B------:R-:W-:Y:S01]  /*0ec0*/  IMAD.IADD R93, R84, 0x1, R86 ;  /* 0x00000001545d7824 */ /* 0x000fe200078e0256 */
[----:B------:R-:W-:Y:S01]  /*0ed0*/  CS2R R88, SRZ ;  /* 0x0000000000587805 */ /* 0x000fe2000001ff00 */
[----:B----4-:R-:W-:-:S04]  /*0ee0*/  IMAD.WIDE R52, R55, 0x4, R44 ;  /* 0x0000000437347825 */ /* 0x010fc800078e022c */
[----:B------:R-:W-:Y:S01]  /*0ef0*/  IMAD.IADD R55, R11, 0x1, R56 ;  /* 0x000000010b377824 */ /* 0x000fe200078e0238 */
[----:B------:R-:W-:Y:S01]  /*0f00*/  CS2R R90, SRZ ;  /* 0x00000000005a7805 */ /* 0x000fe2000001ff00 */
[----:B------:R-:W-:Y:S01]  /*0f10*/  IMAD.MOV.U32 R87, RZ, RZ, RZ ;  /* 0x000000ffff577224 */ /* 0x000fe200078e00ff */
[----:B------:R4:W5:Y:S01]  /*0f20*/  @!P0 LDG.E.EL R16, desc[UR6][R52.64] ;  /* 0x0000000634108981 */ /* 0x000962000c2e1900 */
[----:B------:R-:W-:-:S04]  /*0f30*/  IMAD.WIDE R56, R57, 0x4, R44 ;  /* 0x0000000439387825 */ /* 0x000fc800078e022c */
[--C-:B0-----:R-:W-:Y:S01]  /*0f40*/  IMAD.WIDE R46, R93, 0x4, R44.reuse ;  /* 0x000000045d2e7825 */ /* 0x101fe200078e022c */
[----:B------:R-:W5:Y:S03]  /*0f50*/  @!P0 LDG.E.EL R89, desc[UR6][R56.64] ;  /* 0x0000000638598981 */ /* 0x000f66000c2e1900 */
[----:B------:R-:W-:Y:S01]  /*0f60*/  IMAD.WIDE R54, R55, 0x4, R44 ;  /* 0x0000000437367825 */ /* 0x000fe200078e022c */
[----:B------:R-:W5:Y:S04]  /*0f70*/  @!P0 LDG.E.EL R87, desc[UR6][R46.64] ;  /* 0x000000062e578981 */ /* 0x000f68000c2e1900 */
[----:B------:R0:W5:Y:S01]  /*0f80*/  @!P0 LDG.E.EL R91, desc[UR6][R54.64] ;  /* 0x00000006365b8981 */ /* 0x000162000c2e1900 */
[----:B-1----:R-:W-:-:S02]  /*0f90*/  IMAD.IADD R49, R83, 0x1, R86 ;  /* 0x0000000153317824 */ /* 0x002fc400078e0256 */
[----:B------:R-:W-:Y:S02]  /*0fa0*/  IMAD.IADD R51, R7, 0x1, R86 ;  /* 0x0000000107337824 */ /* 0x000fe400078e0256 */
[----:B----4-:R-:W-:-:S04]  /*0fb0*/  IMAD.WIDE R52, R49, 0x4, R44 ;  /* 0x0000000431347825 */ /* 0x010fc800078e022c */
[----:B------:R-:W-:Y:S01]  /*0fc0*/  IMAD.WIDE R50, R51, 0x4, R44 ;  /* 0x0000000433327825 */ /* 0x000fe200078e022c */
[----:B0-----:R-:W-:Y:S01]  /*0fd0*/  CS2R R54, SRZ ;  /* 0x0000000000367805 */ /* 0x001fe2000001ff00 */
[----:B------:R-:W4:Y:S02]  /*0fe0*/  @!P0 LDG.E.EL R90, desc[UR6][R52.64] ;  /* 0x00000006345a8981 */ /* 0x000f24000c2e1900 */
[--C-:B------:R-:W-:Y:S02]  /*0ff0*/  IMAD.IADD R49, R12, 0x1, R86.reuse ;  /* 0x000000010c317824 */ /* 0x100fe400078e0256 */
[----:B------:R-:W-:Y:S01]  /*1000*/  IMAD.IADD R93, R11, 0x1, R86 ;  /* 0x000000010b5d7824 */ /* 0x000fe200078e0256 */
[----:B------:R0:W4:Y:S01]  /*1010*/  @!P0 LDG.E.EL R88, desc[UR6][R50.64] ;  /* 0x0000000632588981 */ /* 0x000122000c2e1900 */
[----:B------:R-:W-:-:S04]  /*1020*/  IMAD.WIDE R46, R49, 0x4, R44 ;  /* 0x00000004312e7825 */ /* 0x000fc800078e022c */
[----:B------:R-:W-:Y:S01]  /*1030*/  IMAD.WIDE R48, R93, 0x4, R44 ;  /* 0x000000045d307825 */ /* 0x000fe200078e022c */
[----:B------:R1:W4:Y:S03]  /*1040*/  @!P0 LDG.E.EL R55, desc[UR6][R46.64] ;  /* 0x000000062e378981 */ /* 0x000326000c2e1900 */
[----:B------:R-:W-:Y:S01]  /*1050*/  VIADD R85, R85, 0x10 ;  /* 0x0000001055557836 */ /* 0x000fe20000000000 */
[----:B------:R1:W4:Y:S03]  /*1060*/  @!P0 LDG.E.EL R54, desc[UR6][R48.64] ;  /* 0x0000000630368981 */ /* 0x000326000c2e1900 */
[--C-:B------:R-:W-:Y:S02]  /*1070*/  IMAD R93, R10, 0x31, R85.reuse ;  /* 0x000000310a5d7824 */ /* 0x100fe400078e0255 */
[----:B0-----:R-:W-:Y:S01]  /*1080*/  IMAD R51, R14, 0x31, R85 ;  /* 0x000000310e337824 */ /* 0x001fe200078e0255 */
[----:B------:R-:W-:Y:S01]  /*1090*/  CS2R R56, SRZ ;  /* 0x0000000000387805 */ /* 0x000fe2000001ff00 */
[----:B------:R-:W-:-:S02]  /*10a0*/  IMAD.MOV.U32 R10, RZ, RZ, RZ ;  /* 0x000000ffff0a7224 */ /* 0x000fc400078e00ff */
[----:B------:R-:W-:-:S04]  /*10b0*/  IMAD.WIDE R52, R93, 0x4, R44 ;  /* 0x000000045d347825 */ /* 0x000fc800078e022c */
[----:B------:R-:W-:Y:S01]  /*10c0*/  IMAD.WIDE R50, R51, 0x4, R44 ;  /* 0x0000000433327825 */ /* 0x000fe200078e022c */
[----:B------:R0:W4:Y:S03]  /*10d0*/  @!P0 LDG.E.EL R57, desc[UR6][R52.64] ;  /* 0x0000000634398981 */ /* 0x000126000c2e1900 */
[--C-:B------:R-:W-:Y:S01]  /*10e0*/  IMAD.IADD R13, R13, 0x1, R85.reuse ;  /* 0x000000010d0d7824 */ /* 0x100fe200078e0255 */
[----:B------:R0:W4:Y:S01]  /*10f0*/  @!P0 LDG.E.EL R10, desc[UR6][R50.64] ;  /* 0x00000006320a8981 */ /* 0x000122000c2e1900 */
[----:B-1----:R-:W-:Y:S02]  /*1100*/  IMAD.IADD R47, R84, 0x1, R85 ;  /* 0x00000001542f7824 */ /* 0x002fe400078e0255 */
[----:B------:R-:W-:Y:S02]  /*1110*/  IMAD.MOV.U32 R14, RZ, RZ, RZ ;  /* 0x000000ffff0e7224 */ /* 0x000fe400078e00ff */
[----:B------:R-:W-:-:S04]  /*1120*/  IMAD.WIDE R48, R13, 0x4, R44 ;  /* 0x000000040d307825 */ /* 0x000fc800078e022c */
[----:B------:R-:W-:Y:S01]  /*1130*/  IMAD.WIDE R46, R47, 0x4, R44 ;  /* 0x000000042f2e7825 */ /* 0x000fe200078e022c */
[----:B------:R-:W4:Y:S03]  /*1140*/  @!P0 LDG.E.EL R56, desc[UR6][R48.64] ;  /* 0x0000000630388981 */ /* 0x000f26000c2e1900 */
[--C-:B------:R-:W-:Y:S01]  /*1150*/  IMAD.IADD R13, R83, 0x1, R85.reuse ;  /* 0x00000001530d7824 */ /* 0x100fe200078e0255 */
[----:B------:R1:W4:Y:S01]  /*1160*/  @!P0 LDG.E.EL R14, desc[UR6][R46.64] ;  /* 0x000000062e0e8981 */ /* 0x000322000c2e1900 */
[----:B------:R-:W-:Y:S02]  /*1170*/  IMAD.IADD R93, R7, 0x1, R85 ;  /* 0x00000001075d7824 */ /* 0x000fe400078e0255 */
[----:B------:R-:W-:Y:S02]  /*1180*/  IMAD.MOV.U32 R83, RZ, RZ, RZ ;  /* 0x000000ffff537224 */ /* 0x000fe400078e00ff */
[----:B------:R-:W-:-:S02]  /*1190*/  IMAD.MOV.U32 R7, RZ, RZ, RZ ;  /* 0x000000ffff077224 */ /* 0x000fc400078e00ff */
[----:B0-----:R-:W-:-:S04]  /*11a0*/  IMAD.WIDE R52, R13, 0x4, R44 ;  /* 0x000000040d347825 */ /* 0x001fc800078e022c */
[----:B------:R-:W-:Y:S01]  /*11b0*/  IMAD.WIDE R50, R93, 0x4, R44 ;  /* 0x000000045d327825 */ /* 0x000fe200078e022c */
[----:B-1----:R-:W-:Y:S01]  /*11c0*/  CS2R R46, SRZ ;  /* 0x00000000002e7805 */ /* 0x002fe2000001ff00 */
[----:B------:R-:W4:Y:S02]  /*11d0*/  @!P0 LDG.E.EL R83, desc[UR6][R52.64] ;  /* 0x0000000634538981 */ /* 0x000f24000c2e1900 */
[--C-:B------:R-:W-:Y:S02]  /*11e0*/  IMAD.IADD R13, R12, 0x1, R85.reuse ;  /* 0x000000010c0d7824 */ /* 0x100fe400078e0255 */
[----:B------:R-:W-:Y:S01]  /*11f0*/  IMAD.IADD R11, R11, 0x1, R85 ;  /* 0x000000010b0b7824 */ /* 0x000fe200078e0255 */
[----:B------:R-:W4:Y:S01]  /*1200*/  @!P0 LDG.E.EL R7, desc[UR6][R50.64] ;  /* 0x0000000632078981 */ /* 0x000f22000c2e1900 */
[----:B------:R-:W-:-:S04]  /*1210*/  IMAD.WIDE R12, R13, 0x4, R44 ;  /* 0x000000040d0c7825 */ /* 0x000fc800078e022c */
[----:B------:R-:W-:Y:S01]  /*1220*/  IMAD.WIDE R44, R11, 0x4, R44 ;  /* 0x000000040b2c7825 */ /* 0x000fe200078e022c */
[----:B------:R-:W4:Y:S04]  /*1230*/  @!P0 LDG.E.EL R46, desc[UR6][R12.64] ;  /* 0x000000060c2e8981 */ /* 0x000f28000c2e1900 */
[----:B------:R-:W4:Y:S01]  /*1240*/  @!P0 LDG.E.EL R47, desc[UR6][R44.64] ;  /* 0x000000062c2f8981 */ /* 0x000f22000c2e1900 */
[C---:B--2---:R-:W-:Y:S02]  /*1250*/  FSETP.GT.AND P0, PT, R82.reuse, R9, PT ;  /* 0x000000095200720b */ /* 0x044fe40003f04000 */
[----:B------:R-:W-:-:S11]  /*1260*/  FSETP.NAN.AND P1, PT, R82, R82, PT ;  /* 0x000000525200720b */ /* 0x000fd60003f28000 */
[----:B------:R-:W-:Y:S02]  /*1270*/  @!P0 FSEL R82, R82, R9, P1 ;  /* 0x0000000952528208 */ /* 0x000fe40000800000 */
[----:B------:R-:W-:Y:S02]  /*1280*/  FSETP.GT.AND P0, PT, R79, R80, PT ;  /* 0x000000504f00720b */ /* 0x000fe40003f04000 */
[-C--:B---3--:R-:W-:Y:S02]  /*1290*/  FSETP.GEU.AND P3, PT, R82, R81.reuse, PT ;  /* 0x000000515200720b */ /* 0x088fe40003f6e000 */
[----:B------:R-:W-:Y:S02]  /*12a0*/  FSETP.NAN.AND P2, PT, R81, R81, PT ;  /* 0x000000515100720b */ /* 0x000fe40003f48000 */
[----:B------:R-:W-:-:S07]  /*12b0*/  FSETP.NAN.AND P1, PT, R79, R79, PT ;  /* 0x0000004f4f00720b */ /* 0x000fce0003f28000 */
[----:B------:R-:W-:Y:S02]  /*12c0*/  @!P0 FSEL R79, R79, R80, P1 ;  /* 0x000000504f4f8208 */ /* 0x000fe40000800000 */
[----:B------:R-:W-:Y:S02]  /*12d0*/  @P3 FSEL R81, R81, R82, P2 ;  /* 0x0000005251513208 */ /* 0x000fe40001000000 */
[----:B-----5:R-:W-:Y:S02]  /*12e0*/  FSETP.GEU.AND P2, PT, R79, R76, PT ;  /* 0x0000004c4f00720b */ /* 0x020fe40003f4e000 */
[-C--:B------:R-:W-:Y:S02]  /*12f0*/  FSETP.GEU.AND P3, PT, R81, R78.reuse, PT ;  /* 0x0000004e5100720b */ /* 0x080fe40003f6e000 */
[----:B------:R-:W-:Y:S02]  /*1300*/  FSETP.NAN.AND P1, PT, R78, R78, PT ;  /* 0x0000004e4e00720b */ /* 0x000fe40003f28000 */
[----:B------:R-:W-:-:S07]  /*1310*/  FSETP.NAN.AND P0, PT, R76, R76, PT ;  /* 0x0000004c4c00720b */ /* 0x000fce0003f08000 */
[----:B------:R-:W-:Y:S02]  /*1320*/  @P2 FSEL R76, R76, R79, P0 ;  /* 0x0000004f4c4c2208 */ /* 0x000fe40000000000 */
[----:B------:R-:W-:Y:S02]  /*1330*/  @P3 FSEL R78, R78, R81, P1 ;  /* 0x000000514e4e3208 */ /* 0x000fe40000800000 */
[----:B------:R-:W-:Y:S02]  /*1340*/  FSETP.GEU.AND P3, PT, R76, R75, PT ;  /* 0x0000004b4c00720b */ /* 0x000fe40003f6e000 */
[-C--:B------:R-:W-:Y:S02]  /*1350*/  FSETP.GEU.AND P4, PT, R78, R77.reuse, PT ;  /* 0x0000004d4e00720b */ /* 0x080fe40003f8e000 */
[----:B------:R-:W-:Y:S02]  /*1360*/  FSETP.GT.AND P0, PT, R73, R74, PT ;  /* 0x0000004a4900720b */ /* 0x000fe40003f04000 */
[----:B------:R-:W-:-:S02]  /*1370*/  FSETP.NAN.AND P2, PT, R77, R77, PT ;  /* 0x0000004d4d00720b */ /* 0x000fc40003f48000 */
[----:B------:R-:W-:-:S05]  /*1380*/  FSETP.NAN.AND P1, PT, R75, R75, PT ;  /* 0x0000004b4b00720b */ /* 0x000fca0003f28000 */
[----:B------:R-:W-:Y:S02]  /*1390*/  @P3 FSEL R75, R75, R76, P1 ;  /* 0x0000004c4b4b3208 */ /* 0x000fe40000800000 */
[----:B------:R-:W-:Y:S02]  /*13a0*/  @P4 FSEL R77, R77, R78, P2 ;  /* 0x0000004e4d4d4208 */ /* 0x000fe40001000000 */
[----:B------:R-:W-:Y:S02]  /*13b0*/  FSETP.NAN.AND P1, PT, R73, R73, PT ;  /* 0x000000494900720b */ /* 0x000fe40003f28000 */
[----:B------:R-:W-:Y:S02]  /*13c0*/  FSETP.GEU.AND P4, PT, R77, R72, PT ;  /* 0x000000484d00720b */ /* 0x000fe40003f8e000 */
[----:B------:R-:W-:Y:S02]  /*13d0*/  FSETP.GEU.AND P3, PT, R75, R70, PT ;  /* 0x000000464b00720b */ /* 0x000fe40003f6e000 */
[----:B------:R-:W-:-:S04]  /*13e0*/  @!P0 FSEL R73, R73, R74, P1 ;  /* 0x0000004a49498208 */ /* 0x000fc80000800000 */
[----:B------:R-:W-:Y:S02]  /*13f0*/  FSETP.GEU.AND P0, PT, R73, R68, PT ;  /* 0x000000444900720b */ /* 0x000fe40003f0e000 */
[----:B------:R-:W-:Y:S02]  /*1400*/  FSETP.NAN.AND P2, PT, R72, R72, PT ;  /* 0x000000484800720b */ /* 0x000fe40003f48000 */
[----:B------:R-:W-:Y:S02]  /*1410*/  FSETP.NAN.AND P1, PT, R70, R70, PT ;  /* 0x000000464600720b */ /* 0x000fe40003f28000 */
[----:B------:R-:W-:Y:S02]  /*1420*/  @P4 FSEL R72, R72, R77, P2 ;  /* 0x0000004d48484208 */ /* 0x000fe40001000000 */
[----:B------:R-:W-:Y:S02]  /*1430*/  @P3 FSEL R70, R70, R75, P1 ;  /* 0x0000004b46463208 */ /* 0x000fe40000800000 */
[----:B------:R-:W-:-:S02]  /*1440*/  FSETP.NAN.AND P1, PT, R68, R68, PT ;  /* 0x000000444400720b */ /* 0x000fc40003f28000 */
[----:B------:R-:W-:Y:S02]  /*1450*/  FSETP.GEU.AND P4, PT, R72, R71, PT ;  /* 0x000000474800720b */ /* 0x000fe40003f8e000 */
[----:B------:R-:W-:Y:S02]  /*1460*/  FSETP.GEU.AND P3, PT, R70, R69, PT ;  /* 0x000000454600720b */ /* 0x000fe40003f6e000 */
[----:B------:R-:W-:-:S04]  /*1470*/  @P0 FSEL R68, R68, R73, P1 ;  /* 0x0000004944440208 */ /* 0x000fc80000800000 */
[----:B------:R-:W-:Y:S02]  /*1480*/  FSETP.GEU.AND P2, PT, R68, R67, PT ;  /* 0x000000434400720b */ /* 0x000fe40003f4e000 */
[----:B------:R-:W-:Y:S02]  /*1490*/  FSETP.NAN.AND P1, PT, R71, R71, PT ;  /* 0x000000474700720b */ /* 0x000fe40003f28000 */
[----:B------:R-:W-:Y:S02]  /*14a0*/  FSETP.NAN.AND P0, PT, R69, R69, PT ;  /* 0x000000454500720b */ /* 0x000fe40003f08000 */
[----:B------:R-:W-:Y:S02]  /*14b0*/  @P4 FSEL R71, R71, R72, P1 ;  /* 0x0000004847474208 */ /* 0x000fe40000800000 */
[----:B------:R-:W-:Y:S02]  /*14c0*/  @P3 FSEL R69, R69, R70, P0 ;  /* 0x0000004645453208 */ /* 0x000fe40000000000 */
[----:B------:R-:W-:-:S02]  /*14d0*/  FSETP.NAN.AND P3, PT, R67, R67, PT ;  /* 0x000000434300720b */ /* 0x000fc40003f68000 */
[----:B------:R-:W-:Y:S02]  /*14e0*/  FSETP.GEU.AND P1, PT, R71, R8, PT ;  /* 0x000000084700720b */ /* 0x000fe40003f2e000 */
[----:B------:R-:W-:Y:S02]  /*14f0*/  @P2 FSEL R67, R67, R68, P3 ;  /* 0x0000004443432208 */ /* 0x000fe40001800000 */
[----:B------:R-:W-:Y:S02]  /*1500*/  FSETP.GEU.AND P0, PT, R69, R64, PT ;  /* 0x000000404500720b */ /* 0x000fe40003f0e000 */
[----:B------:R-:W-:Y:S02]  /*1510*/  FSETP.GEU.AND P3, PT, R67, R62, PT ;  /* 0x0000003e4300720b */ /* 0x000fe40003f6e000 */
[----:B------:R-:W-:Y:S02]  /*1520*/  FSETP.NAN.AND P5, PT, R8, R8, PT ;  /* 0x000000080800720b */ /* 0x000fe40003fa8000 */
[----:B------:R-:W-:-:S02]  /*1530*/  FSETP.GT.AND P2, PT, R61, R66, PT ;  /* 0x000000423d00720b */ /* 0x000fc40003f44000 */
[----:B------:R-:W-:Y:S02]  /*1540*/  FSETP.NAN.AND P4, PT, R64, R64, PT ;  /* 0x000000404000720b */ /* 0x000fe40003f88000 */
[----:B------:R-:W-:Y:S02]  /*1550*/  @P1 FSEL R8, R8, R71, P5 ;  /* 0x0000004708081208 */ /* 0x000fe40002800000 */
[----:B------:R-:W-:Y:S02]  /*1560*/  FSETP.GT.AND P1, PT, R60, R65, PT ;  /* 0x000000413c00720b */ /* 0x000fe40003f24000 */
[----:B------:R-:W-:Y:S02]  /*1570*/  FSETP.NAN.AND P5, PT, R62, R62, PT ;  /* 0x0000003e3e00720b */ /* 0x000fe40003fa8000 */
[----:B------:R-:W-:Y:S02]  /*1580*/  @P0 FSEL R64, R64, R69, P4 ;  /* 0x0000004540400208 */ /* 0x000fe40002000000 */
[----:B------:R-:W-:-:S02]  /*1590*/  FSETP.GT.AND P0, PT, R58, R63, PT ;  /* 0x0000003f3a00720b */ /* 0x000fc40003f04000 */
[C---:B------:R-:W-:Y:S02]  /*15a0*/  FSETP.NAN.AND P4, PT, R61.reuse, R61, PT ;  /* 0x0000003d3d00720b */ /* 0x040fe40003f88000 */
[----:B------:R-:W-:Y:S02]  /*15b0*/  @P3 FSEL R62, R62, R67, P5 ;  /* 0x000000433e3e3208 */ /* 0x000fe40002800000 */
[----:B------:R-:W-:Y:S02]  /*15c0*/  @!P2 FSEL R61, R61, R66, P4 ;  /* 0x000000423d3da208 */ /* 0x000fe40002000000 */
[----:B------:R-:W-:Y:S02]  /*15d0*/  FSETP.NAN.AND P4, PT, R60, R60, PT ;  /* 0x0000003c3c00720b */ /* 0x000fe40003f88000 */
[----:B------:R-:W-:Y:S02]  /*15e0*/  FSETP.GEU.AND P2, PT, R64, R15, PT ;  /* 0x0000000f4000720b */ /* 0x000fe40003f4e000 */
[----:B------:R-:W-:-:S02]  /*15f0*/  FSETP.GEU.AND P3, PT, R62, R27, PT ;  /* 0x0000001b3e00720b */ /* 0x000fc40003f6e000 */
[----:B------:R-:W-:Y:S02]  /*1600*/  FSETP.NAN.AND P5, PT, R58, R58, PT ;  /* 0x0000003a3a00720b */ /* 0x000fe40003fa8000 */
[----:B------:R-:W-:Y:S02]  /*1610*/  @!P1 FSEL R60, R60, R65, P4 ;  /* 0x000000413c3c9208 */ /* 0x000fe40002000000 */
[----:B------:R-:W-:Y:S02]  /*1620*/  FSETP.GEU.AND P1, PT, R61, R40, PT ;  /* 0x000000283d00720b */ /* 0x000fe40003f2e000 */
[----:B------:R-:W-:Y:S02]  /*1630*/  @!P0 FSEL R58, R58, R63, P5 ;  /* 0x0000003f3a3a8208 */ /* 0x000fe40002800000 */
[----:B------:R-:W-:Y:S02]  /*1640*/  FSETP.GEU.AND P0, PT, R60, R43, PT ;  /* 0x0000002b3c00720b */ /* 0x000fe40003f0e000 */
[----:B------:R-:W-:-:S02]  /*1650*/  FSETP.NAN.AND P5, PT, R15, R15, PT ;  /* 0x0000000f0f00720b */ /* 0x000fc40003fa8000 */
[----:B------:R-:W-:Y:S02]  /*1660*/  FSETP.NAN.AND P4, PT, R27, R27, PT ;  /* 0x0000001b1b00720b */ /* 0x000fe40003f88000 */
[----:B------:R-:W-:Y:S02]  /*1670*/  @P2 FSEL R15, R15, R64, P5 ;  /* 0x000000400f0f2208 */ /* 0x000fe40002800000 */
[----:B------:R-:W-:Y:S02]  /*1680*/  @P3 FSEL R27, R27, R62, P4 ;  /* 0x0000003e1b1b3208 */ /* 0x000fe40002000000 */
[----:B------:R-:W-:Y:S02]  /*1690*/  FSETP.NAN.AND P4, PT, R40, R40, PT ;  /* 0x000000282800720b */ /* 0x000fe40003f88000 */
[----:B------:R-:W-:Y:S02]  /*16a0*/  FSETP.GEU.AND P2, PT, R58, R41, PT ;  /* 0x000000293a00720b */ /* 0x000fe40003f4e000 */
[----:B------:R-:W-:-:S02]  /*16b0*/  FSETP.GT.AND P3, PT, R39, R42, PT ;  /* 0x0000002a2700720b */ /* 0x000fc40003f64000 */
[C---:B------:R-:W-:Y:S02]  /*16c0*/  FSETP.NAN.AND P5, PT, R43.reuse, R43, PT ;  /* 0x0000002b2b00720b */ /* 0x040fe40003fa8000 */
[----:B------:R-:W-:Y:S02]  /*16d0*/  @P1 FSEL R40, R40, R61, P4 ;  /* 0x0000003d28281208 */ /* 0x000fe40002000000 */
[----:B------:R-:W-:Y:S02]  /*16e0*/  FSETP.GT.AND P1, PT, R38, R59, PT ;  /* 0x0000003b2600720b */ /* 0x000fe40003f24000 */
[----:B------:R-:W-:Y:S02]  /*16f0*/  @P0 FSEL R43, R43, R60, P5 ;  /* 0x0000003c2b2b0208 */ /* 0x000fe40002800000 */
[----:B------:R-:W-:Y:S02]  /*1700*/  FSETP.GEU.AND P0, PT, R40, R37, PT ;  /* 0x000000252800720b */ /* 0x000fe40003f0e000 */
[----:B------:R-:W-:-:S02]  /*1710*/  FSETP.NAN.AND P5, PT, R41, R41, PT ;  /* 0x000000292900720b */ /* 0x000fc40003fa8000 */
[----:B------:R-:W-:Y:S02]  /*1720*/  FSETP.NAN.AND P4, PT, R39, R39, PT ;  /* 0x000000272700720b */ /* 0x000fe40003f88000 */
[----:B------:R-:W-:Y:S02]  /*1730*/  @P2 FSEL R41, R41, R58, P5 ;  /* 0x0000003a29292208 */ /* 0x000fe40002800000 */
[----:B------:R-:W-:Y:S02]  /*1740*/  @!P3 FSEL R39, R39, R42, P4 ;  /* 0x0000002a2727b208 */ /* 0x000fe40002000000 */
[----:B------:R-:W-:Y:S02]  /*1750*/  FSETP.NAN.AND P2, PT, R38, R38, PT ;  /* 0x000000262600720b */ /* 0x000fe40003f48000 */
[----:B------:R-:W-:Y:S02]  /*1760*/  FSETP.GEU.AND P4, PT, R43, R36, PT ;  /* 0x000000242b00720b */ /* 0x000fe40003f8e000 */
[----:B------:R-:W-:-:S02]  /*1770*/  FSETP.GEU.AND P5, PT, R41, R34, PT ;  /* 0x000000222900720b */ /* 0x000fc40003fae000 */
[C---:B------:R-:W-:Y:S02]  /*1780*/  FSETP.NAN.AND P3, PT, R37.reuse, R37, PT ;  /* 0x000000252500720b */ /* 0x040fe40003f68000 */
[----:B------:R-:W-:Y:S02]  /*1790*/  @!P1 FSEL R38, R38, R59, P2 ;  /* 0x0000003b26269208 */ /* 0x000fe40001000000 */
[----:B------:R-:W-:Y:S02]  /*17a0*/  @P0 FSEL R37, R37, R40, P3 ;  /* 0x0000002825250208 */ /* 0x000fe40001800000 */
[----:B------:R-:W-:Y:S02]  /*17b0*/  FSETP.GEU.AND P3, PT, R39, R32, PT ;  /* 0x000000202700720b */ /* 0x000fe40003f6e000 */
[----:B------:R-:W-:Y:S02]  /*17c0*/  FSETP.GEU.AND P2, PT, R38, R35, PT ;  /* 0x000000232600720b */ /* 0x000fe40003f4e000 */
[----:B------:R-:W-:-:S02]  /*17d0*/  FSETP.NAN.AND P0, PT, R36, R36, PT ;  /* 0x000000242400720b */ /* 0x000fc40003f08000 */
[----:B------:R-:W-:Y:S02]  /*17e0*/  FSETP.NAN.AND P1, PT, R34, R34, PT ;  /* 0x000000222200720b */ /* 0x000fe40003f28000 */
[----:B------:R-:W-:Y:S02]  /*17f0*/  @P4 FSEL R36, R36, R43, P0 ;  /* 0x0000002b24244208 */ /* 0x000fe40000000000 */
[----:B------:R-:W-:Y:S02]  /*1800*/  @P5 FSEL R34, R34, R41, P1 ;  /* 0x0000002922225208 */ /* 0x000fe40000800000 */
[----:B------:R-:W-:Y:S02]  /*1810*/  FSETP.NAN.AND P4, PT, R32, R32, PT ;  /* 0x000000202000720b */ /* 0x000fe40003f88000 */
[----:B------:R-:W-:Y:S02]  /*1820*/  FSETP.GEU.AND P0, PT, R37, R30, PT ;  /* 0x0000001e2500720b */ /* 0x000fe40003f0e000 */
[----:B------:R-:W-:-:S02]  /*1830*/  FSETP.GEU.AND P1, PT, R36, R33, PT ;  /* 0x000000212400720b */ /* 0x000fc40003f2e000 */
[C---:B------:R-:W-:Y:S02]  /*1840*/  FSETP.NAN.AND P5, PT, R35.reuse, R35, PT ;  /* 0x000000232300720b */ /* 0x040fe40003fa8000 */
[----:B------:R-:W-:Y:S02]  /*1850*/  @P3 FSEL R32, R32, R39, P4 ;  /* 0x0000002720203208 */ /* 0x000fe40002000000 */
[----:B------:R-:W-:Y:S02]  /*1860*/  @P2 FSEL R35, R35, R38, P5 ;  /* 0x0000002623232208 */ /* 0x000fe40002800000 */
[----:B------:R-:W-:Y:S02]  /*1870*/  FSETP.GEU.AND P2, PT, R34, R31, PT ;  /* 0x0000001f2200720b */ /* 0x000fe40003f4e000 */
[----:B------:R-:W-:Y:S02]  /*1880*/  FSETP.GEU.AND P3, PT, R32, R29, PT ;  /* 0x0000001d2000720b */ /* 0x000fe40003f6e000 */
[----:B------:R-:W-:-:S02]  /*1890*/  FSETP.NAN.AND P4, PT, R30, R30, PT ;  /* 0x0000001e1e00720b */ /* 0x000fc40003f88000 */
[C---:B------:R-:W-:Y:S02]  /*18a0*/  FSETP.NAN.AND P5, PT, R33.reuse, R33, PT ;  /* 0x000000212100720b */ /* 0x040fe40003fa8000 */
[----:B------:R-:W-:Y:S02]  /*18b0*/  @P0 FSEL R30, R30, R37, P4 ;  /* 0x000000251e1e0208 */ /* 0x000fe40002000000 */
[----:B------:R-:W-:Y:S02]  /*18c0*/  @P1 FSEL R33, R33, R36, P5 ;  /* 0x0000002421211208 */ /* 0x000fe40002800000 */
[----:B------:R-:W-:Y:S02]  /*18d0*/  FSETP.NAN.AND P5, PT, R31, R31, PT ;  /* 0x0000001f1f00720b */ /* 0x000fe40003fa8000 */
[----:B------:R-:W-:Y:S02]  /*18e0*/  FSETP.GEU.AND P1, PT, R35, R28, PT ;  /* 0x0000001c2300720b */ /* 0x000fe40003f2e000 */
[----:B------:R-:W-:-:S02]  /*18f0*/  FSETP.GEU.AND P0, PT, R30, R25, PT ;  /* 0x000000191e00720b */ /* 0x000fc40003f0e000 */
[----:B------:R-:W-:Y:S02]  /*1900*/  FSETP.NAN.AND P4, PT, R29, R29, PT ;  /* 0x0000001d1d00720b */ /* 0x000fe40003f88000 */
        /* <DEDUP_REMOVED lines=33> */
[----:B------:R-:W-:Y:S02]  /*1b20*/  FSETP.NAN.AND P5, PT, R18, R18, PT ;  /* 0x000000121200720b */ /* 0x000fe40003fa8000 */
[----:B------:R-:W-:-:S02]  /*1b30*/  FSETP.GEU.AND P0, PT, R22, R89, PT ;  /* 0x000000591600720b */ /* 0x000fc40003f0e000 */
[----:B------:R-:W-:Y:S02]  /*1b40*/  FSETP.GEU.AND P1, PT, R20, R87, PT ;  /* 0x000000571400720b */ /* 0x000fe40003f2e000 */
        /* <DEDUP_REMOVED lines=9> */
[----:B------:R-:W-:Y:S01]  /*1be0*/  FSETP.NAN.AND P5, PT, R91, R91, PT ;  /* 0x0000005b5b00720b */ /* 0x000fe20003fa8000 */
[----:B------:R-:W0:Y:S01]  /*1bf0*/  S2R R11, SR_TID.X ;  /* 0x00000000000b7919 */ /* 0x000e220000002100 */
[----:B----4-:R-:W-:-:S02]  /*1c00*/  FSETP.GEU.AND P4, PT, R21, R90, PT ;  /* 0x0000005a1500720b */ /* 0x010fc40003f8e000 */
[----:B------:R-:W-:Y:S02]  /*1c10*/  FSETP.GEU.AND P0, PT, R17, R88, PT ;  /* 0x000000581100720b */ /* 0x000fe40003f0e000 */
[----:B------:R-:W-:Y:S02]  /*1c20*/  @P3 FSEL R16, R16, R19, P1 ;  /* 0x0000001310103208 */ /* 0x000fe40000800000 */
[----:B------:R-:W-:Y:S02]  /*1c30*/  @P2 FSEL R91, R91, R18, P5 ;  /* 0x000000125b5b2208 */ /* 0x000fe40002800000 */
[----:B------:R-:W-:Y:S02]  /*1c40*/  FSETP.GEU.AND P1, PT, R16, R55, PT ;  /* 0x000000371000720b */ /* 0x000fe40003f2e000 */
[----:B------:R-:W-:Y:S02]  /*1c50*/  FSETP.GEU.AND P2, PT, R91, R54, PT ;  /* 0x000000365b00720b */ /* 0x000fe40003f4e000 */
[----:B------:R-:W-:-:S02]  /*1c60*/  FSETP.NAN.AND P6, PT, R90, R90, PT ;  /* 0x0000005a5a00720b */ /* 0x000fc40003fc8000 */
[----:B------:R-:W-:Y:S01]  /*1c70*/  FSETP.NAN.AND P3, PT, R88, R88, PT ;  /* 0x000000585800720b */ /* 0x000fe20003f68000 */
[----:B------:R-:W1:Y:S01]  /*1c80*/  S2UR UR5, SR_CgaCtaId ;  /* 0x00000000000579c3 */ /* 0x000e620000008800 */
        /* <DEDUP_REMOVED lines=11> */
[C---:B------:R-:W-:Y:S02]  /*1d40*/  FSETP.NAN.AND P5, PT, R10.reuse, R10, PT ;  /* 0x0000000a0a00720b */ /* 0x040fe40003fa8000 */
[----:B------:R-:W-:Y:S02]  /*1d50*/  @P0 SEL R57, R57, R8, P4 ;  /* 0x0000000839390207 */ /* 0x000fe40002000000 */
[----:B------:R-:W-:Y:S02]  /*1d60*/  @P3 SEL R10, R10, R15, P5 ;  /* 0x0000000f0a0a3207 */ /* 0x000fe40002800000 */
[----:B------:R-:W-:Y:S02]  /*1d70*/  FSETP.NAN.AND P4, PT, R56, R56, PT ;  /* 0x000000383800720b */ /* 0x000fe40003f88000 */
[----:B------:R-:W-:Y:S02]  /*1d80*/  FSETP.GEU.AND P3, PT, R90, R83, PT ;  /* 0x000000535a00720b */ /* 0x000fe40003f6e000 */
[----:B------:R-:W-:-:S02]  /*1d90*/  FSETP.GEU.AND P0, PT, R88, R7, PT ;  /* 0x000000075800720b */ /* 0x000fc40003f0e000 */
[----:B------:R-:W-:Y:S01]  /*1da0*/  FSETP.NAN.AND P5, PT, R14, R14, PT ;  /* 0x0000000e0e00720b */ /* 0x000fe20003fa8000 */
[----:B0-----:R-:W-:Y:S01]  /*1db0*/  IMAD.SHL.U32 R4, R11, 0x40, RZ ;  /* 0x000000400b047824 */ /* 0x001fe200078e00ff */
[----:B------:R-:W-:Y:S01]  /*1dc0*/  SHF.R.U32.HI R9, RZ, 0x4, R11 ;  /* 0x00000004ff097819 */ /* 0x000fe2000001160b */
[----:B------:R-:W-:Y:S01]  /*1dd0*/  UMOV UR4, 0x400 ;  /* 0x0000040000047882 */ /* 0x000fe20000000000 */
[----:B------:R-:W-:Y:S02]  /*1de0*/  @P1 SEL R56, R56, R89, P4 ;  /* 0x0000005938381207 */ /* 0x000fe40002000000 */
[----:B------:R-:W-:Y:S02]  /*1df0*/  @P2 SEL R14, R14, R87, P5 ;  /* 0x000000570e0e2207 */ /* 0x000fe40002800000 */
[----:B------:R-:W-:Y:S02]  /*1e00*/  FSETP.GEU.AND P2, PT, R55, R46, PT ;  /* 0x0000002e3700720b */ /* 0x000fe40003f4e000 */
[----:B------:R-:W-:Y:S01]  /*1e10*/  FSETP.GEU.AND P1, PT, R54, R47, PT ;  /* 0x0000002f3600720b */ /* 0x000fe20003f2e000 */
[----:B-1----:R-:W-:Y:S01]  /*1e20*/  UPRMT UR4, UR5, 0x654, UR4 ;  /* 0x0000065405047896 */ /* 0x002fe20008000004 */
[----:B------:R-:W-:-:S02]  /*1e30*/  SGXT.U32 R9, R9, 0x3 ;  /* 0x000000030909781a */ /* 0x000fc40000000000 */
[----:B------:R-:W-:Y:S02]  /*1e40*/  LOP3.LUT R4, R4, 0x3c0, RZ, 0xc0, !PT ;  /* 0x000003c004047812 */ /* 0x000fe400078ec0ff */
[----:B------:R-:W-:Y:S02]  /*1e50*/  FSETP.NAN.AND P4, PT, R83, R83, PT ;  /* 0x000000535300720b */ /* 0x000fe40003f88000 */
[----:B------:R-:W-:Y:S02]  /*1e60*/  FSETP.NAN.AND P5, PT, R7, R7, PT ;  /* 0x000000070700720b */ /* 0x000fe40003fa8000 */
[C---:B------:R-:W-:Y:S02]  /*1e70*/  LOP3.LUT R9, R4.reuse, R9, RZ, 0xfc, !PT ;  /* 0x0000000904097212 */ /* 0x040fe400078efcff */
[----:B------:R-:W-:Y:S02]  /*1e80*/  LEA.HI R4, R4, UR4, RZ, 0x1e ;  /* 0x0000000404047c11 */ /* 0x000fe4000f8ff0ff */
[----:B------:R-:W-:-:S02]  /*1e90*/  @P3 SEL R83, R83, R90, P4 ;  /* 0x0000005a53533207 */ /* 0x000fc40002000000 */
[----:B------:R-:W-:Y:S02]  /*1ea0*/  @P0 SEL R7, R7, R88, P5 ;  /* 0x0000005807070207 */ /* 0x000fe40002800000 */
[C---:B------:R-:W-:Y:S02]  /*1eb0*/  FSETP.NAN.AND P0, PT, R46.reuse, R46, PT ;  /* 0x0000002e2e00720b */ /* 0x040fe40003f08000 */
[----:B------:R-:W-:Y:S01]  /*1ec0*/  FSETP.NAN.AND P3, PT, R47, R47, PT ;  /* 0x0000002f2f00720b */ /* 0x000fe20003f68000 */
[----:B------:R-:W-:Y:S01]  /*1ed0*/  IMAD R13, R9, 0x4, R4 ;  /* 0x00000004090d7824 */ /* 0x000fe200078e0204 */
[----:B------:R-:W-:Y:S02]  /*1ee0*/  @P2 SEL R46, R46, R55, P0 ;  /* 0x000000372e2e2207 */ /* 0x000fe40000000000 */
[----:B------:R-:W-:Y:S02]  /*1ef0*/  @P1 SEL R47, R47, R54, P3 ;  /* 0x000000362f2f1207 */ /* 0x000fe40001800000 */
[----:B------:R-:W-:Y:S04]  /*1f00*/  STS [R13], R57 ;  /* 0x000000390d007388 */ /* 0x000fe80000000800 */
[----:B------:R-:W-:Y:S04]  /*1f10*/  STS [R13+0x20], R10 ;  /* 0x0000200a0d007388 */ /* 0x000fe80000000800 */
[----:B------:R-:W-:Y:S04]  /*1f20*/  STS [R13+0x40], R56 ;  /* 0x000040380d007388 */ /* 0x000fe80000000800 */
[----:B------:R-:W-:Y:S04]  /*1f30*/  STS [R13+0x60], R14 ;  /* 0x0000600e0d007388 */ /* 0x000fe80000000800 */
[----:B------:R-:W-:Y:S04]  /*1f40*/  STS [R13+0x80], R83 ;  /* 0x000080530d007388 */ /* 0x000fe80000000800 */
[----:B------:R0:W-:Y:S04]  /*1f50*/  STS [R13+0xa0], R7 ;  /* 0x0000a0070d007388 */ /* 0x0001e80000000800 */
[----:B------:R-:W-:Y:S04]  /*1f60*/  STS [R13+0xc0], R46 ;  /* 0x0000c02e0d007388 */ /* 0x000fe80000000800 */
[----:B------:R1:W-:Y:S01]  /*1f70*/  STS [R13+0xe0], R47 ;  /* 0x0000e02f0d007388 */ /* 0x0003e20000000800 */
[C---:B------:R-:W-:Y:S01]  /*1f80*/  IMAD.SHL.U32 R12, R11.reuse, 0x4, RZ ;  /* 0x000000040b0c7824 */ /* 0x040fe200078e00ff */
[----:B------:R-:W-:-:S04]  /*1f90*/  LOP3.LUT R4, R11, 0x70, RZ, 0xc0, !PT ;  /* 0x000000700b047812 */ /* 0x000fc800078ec0ff */
[----:B------:R-:W-:Y:S01]  /*1fa0*/  LOP3.LUT R12, R12, 0x1fc, RZ, 0xc0, !PT ;  /* 0x000001fc0c0c7812 */ /* 0x000fe200078ec0ff */
[----:B------:R-:W-:-:S04]  /*1fb0*/  VIADD R9, R4, UR4 ;  /* 0x0000000404097c36 */ /* 0x000fc80008000000 */
[----:B------:R-:W-:Y:S01]  /*1fc0*/  IMAD R9, R12, 0x4, R9 ;  /* 0x000000040c097824 */ /* 0x000fe200078e0209 */
[----:B------:R-:W-:Y:S01]  /*1fd0*/  BAR.SYNC.DEFER_BLOCKING 0x0 ;  /* 0x0000000000007b1d */ /* 0x000fe20000010000 */
[----:B------:R-:W-:Y:S01]  /*1fe0*/  IMAD.SHL.U32 R5, R5, 0x4, RZ ;  /* 0x0000000405057824 */ /* 0x000fe200078e00ff */
[----:B------:R-:W-:-:S04]  /*1ff0*/  SHF.R.S32.HI R0, RZ, 0x19, R0 ;  /* 0x00000019ff007819 */ /* 0x000fc80000011400 */
[----:B------:R-:W-:Y:S02]  /*2000*/  LOP3.LUT R6, R6, 0x3c, R5, 0xf8, !PT ;  /* 0x0000003c06067812 */ /* 0x000fe400078ef805 */
[----:B------:R-:W-:-:S04]  /*2010*/  SGXT R5, R0, 0x1 ;  /* 0x000000010005781a */ /* 0x000fc80000000200 */
[----:B------:R-:W-:Y:S02]  /*2020*/  LEA.HI R0, R5, R6, RZ, 0x8 ;  /* 0x0000000605007211 */ /* 0x000fe400078f40ff */
[----:B------:R-:W2:Y:S01]  /*2030*/  LDC.64 R4, c[0x0][0x218] ;  /* 0x00008600ff047b82 */ /* 0x000ea20000000a00 */
[----:B------:R-:W3:Y:S01]  /*2040*/  LDS.128 R8, [R9] ;  /* 0x0000000009087984 */ /* 0x000ee20000000c00 */
[----:B0-----:R-:W-:-:S05]  /*2050*/  LOP3.LUT R7, R0, 0xffffff00, RZ, 0xc0, !PT ;  /* 0xffffff0000077812 */ /* 0x001fca00078ec0ff */
[----:B------:R-:W-:Y:S01]  /*2060*/  IMAD.IADD R7, R6, 0x1, -R7 ;  /* 0x0000000106077824 */ /* 0x000fe200078e0a07 */
[----:B------:R-:W-:Y:S02]  /*2070*/  SHF.R.S32.HI R6, RZ, 0x8, R0 ;  /* 0x00000008ff067819 */ /* 0x000fe40000011400 */
[----:B------:R-:W-:-:S03]  /*2080*/  LOP3.LUT R0, R2, R3, RZ, 0xfc, !PT ;  /* 0x0000000302007212 */ /* 0x000fc600078efcff */
[----:B------:R-:W-:Y:S01]  /*2090*/  IMAD R7, R6, 0x900, R7 ;  /* 0x0000090006077824 */ /* 0x000fe200078e0207 */
[----:B------:R-:W-:Y:S02]  /*20a0*/  LOP3.LUT R6, R2, 0x8, R3, 0xfe, !PT ;  /* 0x0000000802067812 */ /* 0x000fe400078efe03 */
[----:B-1----:R-:W-:Y:S02]  /*20b0*/  LOP3.LUT R13, R12, 0x200, RZ, 0xfc, !PT ;  /* 0x000002000c0d7812 */ /* 0x002fe400078efcff */
[----:B------:R-:W-:Y:S02]  /*20c0*/  ISETP.GE.AND P1, PT, R0, 0x9, PT ;  /* 0x000000090000780c */ /* 0x000fe40003f26270 */
[----:B------:R-:W-:Y:S01]  /*20d0*/  ISETP.GE.AND P0, PT, R6, 0x9, PT ;  /* 0x000000090600780c */ /* 0x000fe20003f06270 */
[----:B------:R-:W-:Y:S01]  /*20e0*/  IMAD R3, R0, 0x100, R7 ;  /* 0x0000010000037824 */ /* 0x000fe200078e0207 */
[----:B------:R-:W-:-:S03]  /*20f0*/  SHF.R.U32.HI R13, RZ, 0x2, R13 ;  /* 0x00000002ff0d7819 */ /* 0x000fc6000001160d */
[----:B--2---:R-:W-:Y:S01]  /*2100*/  IMAD.WIDE R2, R3, 0x4, R4 ;  /* 0x0000000403027825 */ /* 0x004fe200078e0204 */
[----:B------:R-:W-:-:S05]  /*2110*/  LOP3.LUT R13, R13, 0xf0, RZ, 0xc0, !PT ;  /* 0x000000f00d0d7812 */ /* 0x000fca00078ec0ff */
[----:B------:R-:W-:-:S04]  /*2120*/  VIADD R13, R13, UR4 ;  /* 0x000000040d0d7c36 */ /* 0x000fc80008000000 */
[----:B------:R-:W-:Y:S01]  /*2130*/  IMAD R13, R12, 0x4, R13 ;  /* 0x000000040c0d7824 */ /* 0x000fe200078e020d */
[----:B---3--:R0:W-:Y:S02]  /*2140*/  @!P1 STG.E.128 desc[UR6][R2.64], R8 ;  /* 0x0000000802009986 */ /* 0x0081e4000c101d06 */
[----:B0-----:R-:W-:Y:S05]  /*2150*/  @P0 EXIT ;  /* 0x000000000000094d */ /* 0x001fea0003800000 */
[----:B------:R-:W1:Y:S01]  /*2160*/  LDS.128 R12, [R13+0x800] ;  /* 0x000800000d0c7984 */ /* 0x000e620000000c00 */
[----:B0-----:R-:W-:-:S04]  /*2170*/  IMAD R3, R6, 0x100, R7 ;  /* 0x0000010006037824 */ /* 0x001fc800078e0207 */
[----:B------:R-:W-:-:S05]  /*2180*/  IMAD.WIDE R2, R3, 0x4, R4 ;  /* 0x0000000403027825 */ /* 0x000fca00078e0204 */
[----:B-1----:R-:W-:Y:S01]  /*2190*/  STG.E.128 desc[UR6][R2.64], R12 ;  /* 0x0000000c02007986 */ /* 0x002fe2000c101d06 */
[----:B------:R-:W-:Y:S05]  /*21a0*/  EXIT ;  /* 0x000000000000794d */ /* 0x000fea0003800000 */
.L_x_0:
[----:B------:R-:W-:-:S00]  /*21b0*/  BRA `(.L_x_0) ;  /* 0xfffffffc00fc7947 */ /* 0x000fc0000383ffff */
[----:B------:R-:W-:-:S00]  /*21c0*/  NOP ;  /* 0x0000000000007918 */ /* 0x000fc00000000000 */
        /* <DEDUP_REMOVED lines=11> */
.L_x_1:


//--------------------- .nv.shared.triton_poi_fused_cat_max_pool2d_with_indices_13 --------------------------
	.section	.nv.shared.triton_poi_fused_cat_max_pool2d_with_indices_13,"aw",@nobits
	.sectionflags	@""
	.align	16
	.zero		1024


//--------------------- .nv.constant0.triton_poi_fused_cat_max_pool2d_with_indices_13 --------------------------
	.section	.nv.constant0.triton_poi_fused_cat_max_pool2d_with_indices_13,"a",@progbits
	.sectionflags	@""
	.align	4
.nv.constant0.triton_poi_fused_cat_max_pool2d_with_indices_13:
	.zero		552
